//
// Generated by NVIDIA NVVM Compiler
//
// Compiler Build ID: CL-36424714
// Cuda compilation tools, release 13.0, V13.0.88
// Based on NVVM 20.0.0
//

.version 9.0
.target sm_100
.address_size 64

	// .globl	_Z32gaussian_interpolation_2d_kernelPfS_ii
.func  (.param .b64 func_retval0) __internal_accurate_pow
(
	.param .b64 __internal_accurate_pow_param_0
)
;

.visible .entry _Z32gaussian_interpolation_2d_kernelPfS_ii(
	.param .u64 .ptr .align 1 _Z32gaussian_interpolation_2d_kernelPfS_ii_param_0,
	.param .u64 .ptr .align 1 _Z32gaussian_interpolation_2d_kernelPfS_ii_param_1,
	.param .u32 _Z32gaussian_interpolation_2d_kernelPfS_ii_param_2,
	.param .u32 _Z32gaussian_interpolation_2d_kernelPfS_ii_param_3
)
{
	.reg .pred 	%p<69>;
	.reg .b32 	%r<152>;
	.reg .b32 	%f<36>;
	.reg .b64 	%rd<24>;
	.reg .b64 	%fd<166>;

	ld.param.u64 	%rd3, [_Z32gaussian_interpolation_2d_kernelPfS_ii_param_0];
	ld.param.u64 	%rd4, [_Z32gaussian_interpolation_2d_kernelPfS_ii_param_1];
	ld.param.u32 	%r25, [_Z32gaussian_interpolation_2d_kernelPfS_ii_param_2];
	ld.param.u32 	%r26, [_Z32gaussian_interpolation_2d_kernelPfS_ii_param_3];
	cvta.to.global.u64 	%rd1, %rd4;
	cvta.to.global.u64 	%rd2, %rd3;
	mov.u32 	%r27, %ctaid.y;
	mov.u32 	%r28, %ntid.y;
	mov.u32 	%r29, %tid.y;
	mad.lo.s32 	%r1, %r27, %r28, %r29;
	mov.u32 	%r30, %ctaid.x;
	mov.u32 	%r31, %ntid.x;
	mov.u32 	%r32, %tid.x;
	mad.lo.s32 	%r2, %r30, %r31, %r32;
	setp.ge.s32 	%p1, %r1, %r25;
	setp.ge.s32 	%p2, %r2, %r26;
	or.pred  	%p3, %p1, %p2;
	@%p3 bra 	$L__BB0_32;
	mad.lo.s32 	%r3, %r26, %r1, %r2;
	mul.wide.s32 	%rd5, %r3, 4;
	add.s64 	%rd6, %rd2, %rd5;
	ld.global.f32 	%f1, [%rd6];
	setp.neu.f32 	%p4, %f1, 0fBF800000;
	@%p4 bra 	$L__BB0_31;
	max.s32 	%r33, %r2, 1;
	add.s32 	%r34, %r33, -1;
	add.s32 	%r35, %r26, -1;
	add.s32 	%r36, %r2, 1;
	min.s32 	%r4, %r35, %r36;
	max.u32 	%r37, %r1, 1;
	add.s32 	%r5, %r37, -1;
	add.s32 	%r38, %r25, -1;
	add.s32 	%r39, %r1, 1;
	min.u32 	%r6, %r38, %r39;
	mul.lo.s32 	%r40, %r26, %r5;
	cvt.s64.s32 	%rd9, %r40;
	cvt.u64.u32 	%rd10, %r33;
	add.s64 	%rd11, %rd9, %rd10;
	shl.b64 	%rd12, %rd11, 2;
	add.s64 	%rd13, %rd2, %rd12;
	ld.global.f32 	%f2, [%rd13+-4];
	add.s32 	%r41, %r4, %r40;
	mul.wide.s32 	%rd14, %r41, 4;
	add.s64 	%rd15, %rd2, %rd14;
	ld.global.f32 	%f3, [%rd15];
	mul.lo.s32 	%r42, %r6, %r26;
	cvt.s64.s32 	%rd16, %r42;
	add.s64 	%rd17, %rd16, %rd10;
	shl.b64 	%rd18, %rd17, 2;
	add.s64 	%rd19, %rd2, %rd18;
	ld.global.f32 	%f4, [%rd19+-4];
	add.s32 	%r43, %r42, %r4;
	mul.wide.s32 	%rd20, %r43, 4;
	add.s64 	%rd21, %rd2, %rd20;
	ld.global.f32 	%f5, [%rd21];
	cvt.rn.f32.s32 	%f6, %r2;
	cvt.rn.f32.u32 	%f7, %r1;
	cvt.rn.f32.u32 	%f19, %r34;
	sub.f32 	%f8, %f6, %f19;
	cvt.f64.f32 	%fd1, %f8;
	{
	.reg .b32 %temp; 
	mov.b64 	{%temp, %r7}, %fd1;
	}
	mov.f64 	%fd49, 0d4000000000000000;
	{
	.reg .b32 %temp; 
	mov.b64 	{%temp, %r44}, %fd49;
	}
	and.b32  	%r9, %r44, 2146435072;
	setp.eq.s32 	%p5, %r9, 1062207488;
	abs.f64 	%fd2, %fd1;
	{ // callseq 0, 0
	.param .b64 param0;
	st.param.f64 	[param0], %fd2;
	.param .b64 retval0;
	call.uni (retval0), 
	__internal_accurate_pow, 
	(
	param0
	);
	ld.param.f64 	%fd50, [retval0];
	} // callseq 0
	setp.lt.s32 	%p6, %r7, 0;
	neg.f64 	%fd52, %fd50;
	selp.f64 	%fd53, %fd52, %fd50, %p5;
	selp.f64 	%fd155, %fd53, %fd50, %p6;
	setp.neu.f32 	%p7, %f8, 0f00000000;
	@%p7 bra 	$L__BB0_4;
	setp.eq.s32 	%p8, %r9, 1062207488;
	selp.b32 	%r45, %r7, 0, %p8;
	setp.lt.s32 	%p9, %r44, 0;
	or.b32  	%r46, %r45, 2146435072;
	selp.b32 	%r47, %r46, %r45, %p9;
	mov.b32 	%r48, 0;
	mov.b64 	%fd155, {%r48, %r47};
$L__BB0_4:
	add.f64 	%fd54, %fd1, 0d4000000000000000;
	{
	.reg .b32 %temp; 
	mov.b64 	{%temp, %r49}, %fd54;
	}
	and.b32  	%r50, %r49, 2146435072;
	setp.ne.s32 	%p10, %r50, 2146435072;
	setp.neu.f64 	%p11, %fd2, 0d7FF0000000000000;
	or.pred  	%p12, %p11, %p10;
	@%p12 bra 	$L__BB0_6;
	setp.lt.s32 	%p13, %r7, 0;
	setp.eq.s32 	%p14, %r9, 1062207488;
	setp.lt.s32 	%p15, %r44, 0;
	selp.b32 	%r52, 0, 2146435072, %p15;
	and.b32  	%r53, %r44, 2147483647;
	setp.ne.s32 	%p16, %r53, 1071644672;
	or.b32  	%r54, %r52, -2147483648;
	selp.b32 	%r55, %r54, %r52, %p16;
	selp.b32 	%r56, %r55, %r52, %p14;
	selp.b32 	%r57, %r56, %r52, %p13;
	mov.b32 	%r58, 0;
	mov.b64 	%fd155, {%r58, %r57};
$L__BB0_6:
	setp.eq.f32 	%p17, %f8, 0f3F800000;
	mul.f64 	%fd55, %fd155, 0dBFE0000000000000;
	selp.f64 	%fd8, 0dBFE0000000000000, %fd55, %p17;
	fma.rn.f64 	%fd56, %fd8, 0d3FF71547652B82FE, 0d4338000000000000;
	{
	.reg .b32 %temp; 
	mov.b64 	{%r10, %temp}, %fd56;
	}
	mov.f64 	%fd57, 0dC338000000000000;
	add.rn.f64 	%fd58, %fd56, %fd57;
	fma.rn.f64 	%fd59, %fd58, 0dBFE62E42FEFA39EF, %fd8;
	fma.rn.f64 	%fd60, %fd58, 0dBC7ABC9E3B39803F, %fd59;
	fma.rn.f64 	%fd61, %fd60, 0d3E5ADE1569CE2BDF, 0d3E928AF3FCA213EA;
	fma.rn.f64 	%fd62, %fd61, %fd60, 0d3EC71DEE62401315;
	fma.rn.f64 	%fd63, %fd62, %fd60, 0d3EFA01997C89EB71;
	fma.rn.f64 	%fd64, %fd63, %fd60, 0d3F2A01A014761F65;
	fma.rn.f64 	%fd65, %fd64, %fd60, 0d3F56C16C1852B7AF;
	fma.rn.f64 	%fd66, %fd65, %fd60, 0d3F81111111122322;
	fma.rn.f64 	%fd67, %fd66, %fd60, 0d3FA55555555502A1;
	fma.rn.f64 	%fd68, %fd67, %fd60, 0d3FC5555555555511;
	fma.rn.f64 	%fd69, %fd68, %fd60, 0d3FE000000000000B;
	fma.rn.f64 	%fd70, %fd69, %fd60, 0d3FF0000000000000;
	fma.rn.f64 	%fd71, %fd70, %fd60, 0d3FF0000000000000;
	{
	.reg .b32 %temp; 
	mov.b64 	{%r11, %temp}, %fd71;
	}
	{
	.reg .b32 %temp; 
	mov.b64 	{%temp, %r12}, %fd71;
	}
	shl.b32 	%r59, %r10, 20;
	add.s32 	%r60, %r59, %r12;
	mov.b64 	%fd156, {%r11, %r60};
	{
	.reg .b32 %temp; 
	mov.b64 	{%temp, %r61}, %fd8;
	}
	mov.b32 	%f20, %r61;
	abs.f32 	%f9, %f20;
	setp.lt.f32 	%p18, %f9, 0f4086232B;
	@%p18 bra 	$L__BB0_9;
	setp.lt.f64 	%p19, %fd8, 0d0000000000000000;
	add.f64 	%fd72, %fd8, 0d7FF0000000000000;
	selp.f64 	%fd156, 0d0000000000000000, %fd72, %p19;
	setp.geu.f32 	%p20, %f9, 0f40874800;
	@%p20 bra 	$L__BB0_9;
	shr.u32 	%r62, %r10, 31;
	add.s32 	%r63, %r10, %r62;
	shr.s32 	%r64, %r63, 1;
	shl.b32 	%r65, %r64, 20;
	add.s32 	%r66, %r12, %r65;
	mov.b64 	%fd73, {%r11, %r66};
	sub.s32 	%r67, %r10, %r64;
	shl.b32 	%r68, %r67, 20;
	add.s32 	%r69, %r68, 1072693248;
	mov.b32 	%r70, 0;
	mov.b64 	%fd74, {%r70, %r69};
	mul.f64 	%fd156, %fd74, %fd73;
$L__BB0_9:
	setp.eq.s32 	%p21, %r9, 1062207488;
	div.rn.f64 	%fd75, %fd156, 0d40040D931FF62705;
	cvt.rn.f32.f64 	%f10, %fd75;
	cvt.rn.f32.s32 	%f21, %r4;
	sub.f32 	%f11, %f6, %f21;
	cvt.f64.f32 	%fd13, %f11;
	{
	.reg .b32 %temp; 
	mov.b64 	{%temp, %r13}, %fd13;
	}
	abs.f64 	%fd14, %fd13;
	{ // callseq 1, 0
	.param .b64 param0;
	st.param.f64 	[param0], %fd14;
	.param .b64 retval0;
	call.uni (retval0), 
	__internal_accurate_pow, 
	(
	param0
	);
	ld.param.f64 	%fd76, [retval0];
	} // callseq 1
	setp.lt.s32 	%p22, %r13, 0;
	neg.f64 	%fd78, %fd76;
	selp.f64 	%fd79, %fd78, %fd76, %p21;
	selp.f64 	%fd158, %fd79, %fd76, %p22;
	setp.neu.f32 	%p23, %f11, 0f00000000;
	@%p23 bra 	$L__BB0_11;
	setp.eq.s32 	%p24, %r9, 1062207488;
	selp.b32 	%r72, %r13, 0, %p24;
	setp.lt.s32 	%p25, %r44, 0;
	or.b32  	%r73, %r72, 2146435072;
	selp.b32 	%r74, %r73, %r72, %p25;
	mov.b32 	%r75, 0;
	mov.b64 	%fd158, {%r75, %r74};
$L__BB0_11:
	add.f64 	%fd80, %fd13, 0d4000000000000000;
	{
	.reg .b32 %temp; 
	mov.b64 	{%temp, %r76}, %fd80;
	}
	and.b32  	%r77, %r76, 2146435072;
	setp.ne.s32 	%p26, %r77, 2146435072;
	setp.neu.f64 	%p27, %fd14, 0d7FF0000000000000;
	or.pred  	%p28, %p27, %p26;
	@%p28 bra 	$L__BB0_13;
	setp.lt.s32 	%p29, %r13, 0;
	setp.eq.s32 	%p30, %r9, 1062207488;
	setp.lt.s32 	%p31, %r44, 0;
	selp.b32 	%r79, 0, 2146435072, %p31;
	and.b32  	%r80, %r44, 2147483647;
	setp.ne.s32 	%p32, %r80, 1071644672;
	or.b32  	%r81, %r79, -2147483648;
	selp.b32 	%r82, %r81, %r79, %p32;
	selp.b32 	%r83, %r82, %r79, %p30;
	selp.b32 	%r84, %r83, %r79, %p29;
	mov.b32 	%r85, 0;
	mov.b64 	%fd158, {%r85, %r84};
$L__BB0_13:
	setp.eq.f32 	%p33, %f11, 0f3F800000;
	mul.f64 	%fd81, %fd158, 0dBFE0000000000000;
	selp.f64 	%fd20, 0dBFE0000000000000, %fd81, %p33;
	fma.rn.f64 	%fd82, %fd20, 0d3FF71547652B82FE, 0d4338000000000000;
	{
	.reg .b32 %temp; 
	mov.b64 	{%r14, %temp}, %fd82;
	}
	mov.f64 	%fd83, 0dC338000000000000;
	add.rn.f64 	%fd84, %fd82, %fd83;
	fma.rn.f64 	%fd85, %fd84, 0dBFE62E42FEFA39EF, %fd20;
	fma.rn.f64 	%fd86, %fd84, 0dBC7ABC9E3B39803F, %fd85;
	fma.rn.f64 	%fd87, %fd86, 0d3E5ADE1569CE2BDF, 0d3E928AF3FCA213EA;
	fma.rn.f64 	%fd88, %fd87, %fd86, 0d3EC71DEE62401315;
	fma.rn.f64 	%fd89, %fd88, %fd86, 0d3EFA01997C89EB71;
	fma.rn.f64 	%fd90, %fd89, %fd86, 0d3F2A01A014761F65;
	fma.rn.f64 	%fd91, %fd90, %fd86, 0d3F56C16C1852B7AF;
	fma.rn.f64 	%fd92, %fd91, %fd86, 0d3F81111111122322;
	fma.rn.f64 	%fd93, %fd92, %fd86, 0d3FA55555555502A1;
	fma.rn.f64 	%fd94, %fd93, %fd86, 0d3FC5555555555511;
	fma.rn.f64 	%fd95, %fd94, %fd86, 0d3FE000000000000B;
	fma.rn.f64 	%fd96, %fd95, %fd86, 0d3FF0000000000000;
	fma.rn.f64 	%fd97, %fd96, %fd86, 0d3FF0000000000000;
	{
	.reg .b32 %temp; 
	mov.b64 	{%r15, %temp}, %fd97;
	}
	{
	.reg .b32 %temp; 
	mov.b64 	{%temp, %r16}, %fd97;
	}
	shl.b32 	%r86, %r14, 20;
	add.s32 	%r87, %r86, %r16;
	mov.b64 	%fd159, {%r15, %r87};
	{
	.reg .b32 %temp; 
	mov.b64 	{%temp, %r88}, %fd20;
	}
	mov.b32 	%f22, %r88;
	abs.f32 	%f12, %f22;
	setp.lt.f32 	%p34, %f12, 0f4086232B;
	@%p34 bra 	$L__BB0_16;
	setp.lt.f64 	%p35, %fd20, 0d0000000000000000;
	add.f64 	%fd98, %fd20, 0d7FF0000000000000;
	selp.f64 	%fd159, 0d0000000000000000, %fd98, %p35;
	setp.geu.f32 	%p36, %f12, 0f40874800;
	@%p36 bra 	$L__BB0_16;
	shr.u32 	%r89, %r14, 31;
	add.s32 	%r90, %r14, %r89;
	shr.s32 	%r91, %r90, 1;
	shl.b32 	%r92, %r91, 20;
	add.s32 	%r93, %r16, %r92;
	mov.b64 	%fd99, {%r15, %r93};
	sub.s32 	%r94, %r14, %r91;
	shl.b32 	%r95, %r94, 20;
	add.s32 	%r96, %r95, 1072693248;
	mov.b32 	%r97, 0;
	mov.b64 	%fd100, {%r97, %r96};
	mul.f64 	%fd159, %fd100, %fd99;
$L__BB0_16:
	setp.eq.s32 	%p37, %r9, 1062207488;
	div.rn.f64 	%fd101, %fd159, 0d40040D931FF62705;
	cvt.rn.f32.f64 	%f13, %fd101;
	cvt.rn.f32.u32 	%f23, %r5;
	sub.f32 	%f14, %f7, %f23;
	cvt.f64.f32 	%fd25, %f14;
	{
	.reg .b32 %temp; 
	mov.b64 	{%temp, %r17}, %fd25;
	}
	abs.f64 	%fd26, %fd25;
	{ // callseq 2, 0
	.param .b64 param0;
	st.param.f64 	[param0], %fd26;
	.param .b64 retval0;
	call.uni (retval0), 
	__internal_accurate_pow, 
	(
	param0
	);
	ld.param.f64 	%fd102, [retval0];
	} // callseq 2
	setp.lt.s32 	%p38, %r17, 0;
	neg.f64 	%fd104, %fd102;
	selp.f64 	%fd105, %fd104, %fd102, %p37;
	selp.f64 	%fd161, %fd105, %fd102, %p38;
	setp.neu.f32 	%p39, %f14, 0f00000000;
	@%p39 bra 	$L__BB0_18;
	setp.eq.s32 	%p40, %r9, 1062207488;
	selp.b32 	%r99, %r17, 0, %p40;
	setp.lt.s32 	%p41, %r44, 0;
	or.b32  	%r100, %r99, 2146435072;
	selp.b32 	%r101, %r100, %r99, %p41;
	mov.b32 	%r102, 0;
	mov.b64 	%fd161, {%r102, %r101};
$L__BB0_18:
	add.f64 	%fd106, %fd25, 0d4000000000000000;
	{
	.reg .b32 %temp; 
	mov.b64 	{%temp, %r103}, %fd106;
	}
	and.b32  	%r104, %r103, 2146435072;
	setp.ne.s32 	%p42, %r104, 2146435072;
	setp.neu.f64 	%p43, %fd26, 0d7FF0000000000000;
	or.pred  	%p44, %p43, %p42;
	@%p44 bra 	$L__BB0_20;
	setp.lt.s32 	%p45, %r17, 0;
	setp.eq.s32 	%p46, %r9, 1062207488;
	setp.lt.s32 	%p47, %r44, 0;
	selp.b32 	%r106, 0, 2146435072, %p47;
	and.b32  	%r107, %r44, 2147483647;
	setp.ne.s32 	%p48, %r107, 1071644672;
	or.b32  	%r108, %r106, -2147483648;
	selp.b32 	%r109, %r108, %r106, %p48;
	selp.b32 	%r110, %r109, %r106, %p46;
	selp.b32 	%r111, %r110, %r106, %p45;
	mov.b32 	%r112, 0;
	mov.b64 	%fd161, {%r112, %r111};
$L__BB0_20:
	setp.eq.f32 	%p49, %f14, 0f3F800000;
	mul.f64 	%fd107, %fd161, 0dBFE0000000000000;
	selp.f64 	%fd32, 0dBFE0000000000000, %fd107, %p49;
	fma.rn.f64 	%fd108, %fd32, 0d3FF71547652B82FE, 0d4338000000000000;
	{
	.reg .b32 %temp; 
	mov.b64 	{%r18, %temp}, %fd108;
	}
	mov.f64 	%fd109, 0dC338000000000000;
	add.rn.f64 	%fd110, %fd108, %fd109;
	fma.rn.f64 	%fd111, %fd110, 0dBFE62E42FEFA39EF, %fd32;
	fma.rn.f64 	%fd112, %fd110, 0dBC7ABC9E3B39803F, %fd111;
	fma.rn.f64 	%fd113, %fd112, 0d3E5ADE1569CE2BDF, 0d3E928AF3FCA213EA;
	fma.rn.f64 	%fd114, %fd113, %fd112, 0d3EC71DEE62401315;
	fma.rn.f64 	%fd115, %fd114, %fd112, 0d3EFA01997C89EB71;
	fma.rn.f64 	%fd116, %fd115, %fd112, 0d3F2A01A014761F65;
	fma.rn.f64 	%fd117, %fd116, %fd112, 0d3F56C16C1852B7AF;
	fma.rn.f64 	%fd118, %fd117, %fd112, 0d3F81111111122322;
	fma.rn.f64 	%fd119, %fd118, %fd112, 0d3FA55555555502A1;
	fma.rn.f64 	%fd120, %fd119, %fd112, 0d3FC5555555555511;
	fma.rn.f64 	%fd121, %fd120, %fd112, 0d3FE000000000000B;
	fma.rn.f64 	%fd122, %fd121, %fd112, 0d3FF0000000000000;
	fma.rn.f64 	%fd123, %fd122, %fd112, 0d3FF0000000000000;
	{
	.reg .b32 %temp; 
	mov.b64 	{%r19, %temp}, %fd123;
	}
	{
	.reg .b32 %temp; 
	mov.b64 	{%temp, %r20}, %fd123;
	}
	shl.b32 	%r113, %r18, 20;
	add.s32 	%r114, %r113, %r20;
	mov.b64 	%fd162, {%r19, %r114};
	{
	.reg .b32 %temp; 
	mov.b64 	{%temp, %r115}, %fd32;
	}
	mov.b32 	%f24, %r115;
	abs.f32 	%f15, %f24;
	setp.lt.f32 	%p50, %f15, 0f4086232B;
	@%p50 bra 	$L__BB0_23;
	setp.lt.f64 	%p51, %fd32, 0d0000000000000000;
	add.f64 	%fd124, %fd32, 0d7FF0000000000000;
	selp.f64 	%fd162, 0d0000000000000000, %fd124, %p51;
	setp.geu.f32 	%p52, %f15, 0f40874800;
	@%p52 bra 	$L__BB0_23;
	shr.u32 	%r116, %r18, 31;
	add.s32 	%r117, %r18, %r116;
	shr.s32 	%r118, %r117, 1;
	shl.b32 	%r119, %r118, 20;
	add.s32 	%r120, %r20, %r119;
	mov.b64 	%fd125, {%r19, %r120};
	sub.s32 	%r121, %r18, %r118;
	shl.b32 	%r122, %r121, 20;
	add.s32 	%r123, %r122, 1072693248;
	mov.b32 	%r124, 0;
	mov.b64 	%fd126, {%r124, %r123};
	mul.f64 	%fd162, %fd126, %fd125;
$L__BB0_23:
	setp.eq.s32 	%p53, %r9, 1062207488;
	div.rn.f64 	%fd127, %fd162, 0d40040D931FF62705;
	cvt.rn.f32.f64 	%f16, %fd127;
	cvt.rn.f32.u32 	%f25, %r6;
	sub.f32 	%f17, %f7, %f25;
	cvt.f64.f32 	%fd37, %f17;
	{
	.reg .b32 %temp; 
	mov.b64 	{%temp, %r21}, %fd37;
	}
	abs.f64 	%fd38, %fd37;
	{ // callseq 3, 0
	.param .b64 param0;
	st.param.f64 	[param0], %fd38;
	.param .b64 retval0;
	call.uni (retval0), 
	__internal_accurate_pow, 
	(
	param0
	);
	ld.param.f64 	%fd128, [retval0];
	} // callseq 3
	setp.lt.s32 	%p54, %r21, 0;
	neg.f64 	%fd130, %fd128;
	selp.f64 	%fd131, %fd130, %fd128, %p53;
	selp.f64 	%fd164, %fd131, %fd128, %p54;
	setp.neu.f32 	%p55, %f17, 0f00000000;
	@%p55 bra 	$L__BB0_25;
	setp.eq.s32 	%p56, %r9, 1062207488;
	selp.b32 	%r126, %r21, 0, %p56;
	setp.lt.s32 	%p57, %r44, 0;
	or.b32  	%r127, %r126, 2146435072;
	selp.b32 	%r128, %r127, %r126, %p57;
	mov.b32 	%r129, 0;
	mov.b64 	%fd164, {%r129, %r128};
$L__BB0_25:
	add.f64 	%fd132, %fd37, 0d4000000000000000;
	{
	.reg .b32 %temp; 
	mov.b64 	{%temp, %r130}, %fd132;
	}
	and.b32  	%r131, %r130, 2146435072;
	setp.ne.s32 	%p58, %r131, 2146435072;
	setp.neu.f64 	%p59, %fd38, 0d7FF0000000000000;
	or.pred  	%p60, %p59, %p58;
	@%p60 bra 	$L__BB0_27;
	setp.lt.s32 	%p61, %r21, 0;
	setp.eq.s32 	%p62, %r9, 1062207488;
	setp.lt.s32 	%p63, %r44, 0;
	selp.b32 	%r133, 0, 2146435072, %p63;
	and.b32  	%r134, %r44, 2147483647;
	setp.ne.s32 	%p64, %r134, 1071644672;
	or.b32  	%r135, %r133, -2147483648;
	selp.b32 	%r136, %r135, %r133, %p64;
	selp.b32 	%r137, %r136, %r133, %p62;
	selp.b32 	%r138, %r137, %r133, %p61;
	mov.b32 	%r139, 0;
	mov.b64 	%fd164, {%r139, %r138};
$L__BB0_27:
	setp.eq.f32 	%p65, %f17, 0f3F800000;
	mul.f64 	%fd133, %fd164, 0dBFE0000000000000;
	selp.f64 	%fd44, 0dBFE0000000000000, %fd133, %p65;
	fma.rn.f64 	%fd134, %fd44, 0d3FF71547652B82FE, 0d4338000000000000;
	{
	.reg .b32 %temp; 
	mov.b64 	{%r22, %temp}, %fd134;
	}
	mov.f64 	%fd135, 0dC338000000000000;
	add.rn.f64 	%fd136, %fd134, %fd135;
	fma.rn.f64 	%fd137, %fd136, 0dBFE62E42FEFA39EF, %fd44;
	fma.rn.f64 	%fd138, %fd136, 0dBC7ABC9E3B39803F, %fd137;
	fma.rn.f64 	%fd139, %fd138, 0d3E5ADE1569CE2BDF, 0d3E928AF3FCA213EA;
	fma.rn.f64 	%fd140, %fd139, %fd138, 0d3EC71DEE62401315;
	fma.rn.f64 	%fd141, %fd140, %fd138, 0d3EFA01997C89EB71;
	fma.rn.f64 	%fd142, %fd141, %fd138, 0d3F2A01A014761F65;
	fma.rn.f64 	%fd143, %fd142, %fd138, 0d3F56C16C1852B7AF;
	fma.rn.f64 	%fd144, %fd143, %fd138, 0d3F81111111122322;
	fma.rn.f64 	%fd145, %fd144, %fd138, 0d3FA55555555502A1;
	fma.rn.f64 	%fd146, %fd145, %fd138, 0d3FC5555555555511;
	fma.rn.f64 	%fd147, %fd146, %fd138, 0d3FE000000000000B;
	fma.rn.f64 	%fd148, %fd147, %fd138, 0d3FF0000000000000;
	fma.rn.f64 	%fd149, %fd148, %fd138, 0d3FF0000000000000;
	{
	.reg .b32 %temp; 
	mov.b64 	{%r23, %temp}, %fd149;
	}
	{
	.reg .b32 %temp; 
	mov.b64 	{%temp, %r24}, %fd149;
	}
	shl.b32 	%r140, %r22, 20;
	add.s32 	%r141, %r140, %r24;
	mov.b64 	%fd165, {%r23, %r141};
	{
	.reg .b32 %temp; 
	mov.b64 	{%temp, %r142}, %fd44;
	}
	mov.b32 	%f26, %r142;
	abs.f32 	%f18, %f26;
	setp.lt.f32 	%p66, %f18, 0f4086232B;
	@%p66 bra 	$L__BB0_30;
	setp.lt.f64 	%p67, %fd44, 0d0000000000000000;
	add.f64 	%fd150, %fd44, 0d7FF0000000000000;
	selp.f64 	%fd165, 0d0000000000000000, %fd150, %p67;
	setp.geu.f32 	%p68, %f18, 0f40874800;
	@%p68 bra 	$L__BB0_30;
	shr.u32 	%r143, %r22, 31;
	add.s32 	%r144, %r22, %r143;
	shr.s32 	%r145, %r144, 1;
	shl.b32 	%r146, %r145, 20;
	add.s32 	%r147, %r24, %r146;
	mov.b64 	%fd151, {%r23, %r147};
	sub.s32 	%r148, %r22, %r145;
	shl.b32 	%r149, %r148, 20;
	add.s32 	%r150, %r149, 1072693248;
	mov.b32 	%r151, 0;
	mov.b64 	%fd152, {%r151, %r150};
	mul.f64 	%fd165, %fd152, %fd151;
$L__BB0_30:
	div.rn.f64 	%fd153, %fd165, 0d40040D931FF62705;
	cvt.rn.f32.f64 	%f27, %fd153;
	mul.f32 	%f28, %f2, %f10;
	mul.f32 	%f29, %f3, %f13;
	mul.f32 	%f30, %f29, %f16;
	fma.rn.f32 	%f31, %f28, %f16, %f30;
	mul.f32 	%f32, %f4, %f10;
	fma.rn.f32 	%f33, %f32, %f27, %f31;
	mul.f32 	%f34, %f5, %f13;
	fma.rn.f32 	%f35, %f34, %f27, %f33;
	add.s64 	%rd23, %rd1, %rd5;
	st.global.f32 	[%rd23], %f35;
	bra.uni 	$L__BB0_32;
$L__BB0_31:
	add.s64 	%rd8, %rd1, %rd5;
	st.global.f32 	[%rd8], %f1;
$L__BB0_32:
	ret;

}
.func  (.param .b64 func_retval0) __internal_accurate_pow(
	.param .b64 __internal_accurate_pow_param_0
)
{
	.reg .pred 	%p<8>;
	.reg .b32 	%r<49>;
	.reg .b32 	%f<3>;
	.reg .b64 	%fd<109>;

	ld.param.f64 	%fd10, [__internal_accurate_pow_param_0];
	{
	.reg .b32 %temp; 
	mov.b64 	{%temp, %r46}, %fd10;
	}
	{
	.reg .b32 %temp; 
	mov.b64 	{%r45, %temp}, %fd10;
	}
	shr.u32 	%r47, %r46, 20;
	setp.gt.u32 	%p1, %r46, 1048575;
	@%p1 bra 	$L__BB1_2;
	mul.f64 	%fd11, %fd10, 0d4350000000000000;
	{
	.reg .b32 %temp; 
	mov.b64 	{%temp, %r46}, %fd11;
	}
	{
	.reg .b32 %temp; 
	mov.b64 	{%r45, %temp}, %fd11;
	}
	shr.u32 	%r16, %r46, 20;
	add.s32 	%r47, %r16, -54;
$L__BB1_2:
	add.s32 	%r48, %r47, -1023;
	and.b32  	%r17, %r46, -2146435073;
	or.b32  	%r18, %r17, 1072693248;
	mov.b64 	%fd107, {%r45, %r18};
	setp.lt.u32 	%p2, %r18, 1073127583;
	@%p2 bra 	$L__BB1_4;
	{
	.reg .b32 %temp; 
	mov.b64 	{%r19, %temp}, %fd107;
	}
	{
	.reg .b32 %temp; 
	mov.b64 	{%temp, %r20}, %fd107;
	}
	add.s32 	%r21, %r20, -1048576;
	mov.b64 	%fd107, {%r19, %r21};
	add.s32 	%r48, %r47, -1022;
$L__BB1_4:
	add.f64 	%fd12, %fd107, 0dBFF0000000000000;
	add.f64 	%fd13, %fd107, 0d3FF0000000000000;
	rcp.approx.ftz.f64 	%fd14, %fd13;
	neg.f64 	%fd15, %fd13;
	fma.rn.f64 	%fd16, %fd15, %fd14, 0d3FF0000000000000;
	fma.rn.f64 	%fd17, %fd16, %fd16, %fd16;
	fma.rn.f64 	%fd18, %fd17, %fd14, %fd14;
	mul.f64 	%fd19, %fd12, %fd18;
	fma.rn.f64 	%fd20, %fd12, %fd18, %fd19;
	mul.f64 	%fd21, %fd20, %fd20;
	fma.rn.f64 	%fd22, %fd21, 0d3EB0F5FF7D2CAFE2, 0d3ED0F5D241AD3B5A;
	fma.rn.f64 	%fd23, %fd22, %fd21, 0d3EF3B20A75488A3F;
	fma.rn.f64 	%fd24, %fd23, %fd21, 0d3F1745CDE4FAECD5;
	fma.rn.f64 	%fd25, %fd24, %fd21, 0d3F3C71C7258A578B;
	fma.rn.f64 	%fd26, %fd25, %fd21, 0d3F6249249242B910;
	fma.rn.f64 	%fd27, %fd26, %fd21, 0d3F89999999999DFB;
	sub.f64 	%fd28, %fd12, %fd20;
	add.f64 	%fd29, %fd28, %fd28;
	neg.f64 	%fd30, %fd20;
	fma.rn.f64 	%fd31, %fd30, %fd12, %fd29;
	mul.f64 	%fd32, %fd18, %fd31;
	fma.rn.f64 	%fd33, %fd21, %fd27, 0d3FB5555555555555;
	mov.f64 	%fd34, 0d3FB5555555555555;
	sub.f64 	%fd35, %fd34, %fd33;
	fma.rn.f64 	%fd36, %fd21, %fd27, %fd35;
	add.f64 	%fd37, %fd36, 0dBC46A4CB00B9E7B0;
	add.f64 	%fd38, %fd33, %fd37;
	sub.f64 	%fd39, %fd33, %fd38;
	add.f64 	%fd40, %fd37, %fd39;
	mul.rn.f64 	%fd41, %fd20, %fd20;
	neg.f64 	%fd42, %fd41;
	fma.rn.f64 	%fd43, %fd20, %fd20, %fd42;
	{
	.reg .b32 %temp; 
	mov.b64 	{%r22, %temp}, %fd32;
	}
	{
	.reg .b32 %temp; 
	mov.b64 	{%temp, %r23}, %fd32;
	}
	add.s32 	%r24, %r23, 1048576;
	mov.b64 	%fd44, {%r22, %r24};
	fma.rn.f64 	%fd45, %fd20, %fd44, %fd43;
	mul.rn.f64 	%fd46, %fd41, %fd20;
	neg.f64 	%fd47, %fd46;
	fma.rn.f64 	%fd48, %fd41, %fd20, %fd47;
	fma.rn.f64 	%fd49, %fd41, %fd32, %fd48;
	fma.rn.f64 	%fd50, %fd45, %fd20, %fd49;
	mul.rn.f64 	%fd51, %fd38, %fd46;
	neg.f64 	%fd52, %fd51;
	fma.rn.f64 	%fd53, %fd38, %fd46, %fd52;
	fma.rn.f64 	%fd54, %fd38, %fd50, %fd53;
	fma.rn.f64 	%fd55, %fd40, %fd46, %fd54;
	add.f64 	%fd56, %fd51, %fd55;
	sub.f64 	%fd57, %fd51, %fd56;
	add.f64 	%fd58, %fd55, %fd57;
	add.f64 	%fd59, %fd20, %fd56;
	sub.f64 	%fd60, %fd20, %fd59;
	add.f64 	%fd61, %fd56, %fd60;
	add.f64 	%fd62, %fd58, %fd61;
	add.f64 	%fd63, %fd32, %fd62;
	add.f64 	%fd64, %fd59, %fd63;
	sub.f64 	%fd65, %fd59, %fd64;
	add.f64 	%fd66, %fd63, %fd65;
	xor.b32  	%r25, %r48, -2147483648;
	mov.b32 	%r26, 1127219200;
	mov.b64 	%fd67, {%r25, %r26};
	mov.b32 	%r27, -2147483648;
	mov.b64 	%fd68, {%r27, %r26};
	sub.f64 	%fd69, %fd67, %fd68;
	fma.rn.f64 	%fd70, %fd69, 0d3FE62E42FEFA39EF, %fd64;
	fma.rn.f64 	%fd71, %fd69, 0dBFE62E42FEFA39EF, %fd70;
	sub.f64 	%fd72, %fd71, %fd64;
	sub.f64 	%fd73, %fd66, %fd72;
	fma.rn.f64 	%fd74, %fd69, 0d3C7ABC9E3B39803F, %fd73;
	add.f64 	%fd75, %fd70, %fd74;
	sub.f64 	%fd76, %fd70, %fd75;
	add.f64 	%fd77, %fd74, %fd76;
	mov.f64 	%fd78, 0d4000000000000000;
	{
	.reg .b32 %temp; 
	mov.b64 	{%temp, %r28}, %fd78;
	}
	{
	.reg .b32 %temp; 
	mov.b64 	{%r29, %temp}, %fd78;
	}
	shl.b32 	%r30, %r28, 1;
	setp.gt.u32 	%p3, %r30, -33554433;
	and.b32  	%r31, %r28, -15728641;
	selp.b32 	%r32, %r31, %r28, %p3;
	mov.b64 	%fd79, {%r29, %r32};
	mul.rn.f64 	%fd80, %fd75, %fd79;
	neg.f64 	%fd81, %fd80;
	fma.rn.f64 	%fd82, %fd75, %fd79, %fd81;
	fma.rn.f64 	%fd83, %fd77, %fd79, %fd82;
	add.f64 	%fd4, %fd80, %fd83;
	sub.f64 	%fd84, %fd80, %fd4;
	add.f64 	%fd5, %fd83, %fd84;
	fma.rn.f64 	%fd85, %fd4, 0d3FF71547652B82FE, 0d4338000000000000;
	{
	.reg .b32 %temp; 
	mov.b64 	{%r13, %temp}, %fd85;
	}
	mov.f64 	%fd86, 0dC338000000000000;
	add.rn.f64 	%fd87, %fd85, %fd86;
	fma.rn.f64 	%fd88, %fd87, 0dBFE62E42FEFA39EF, %fd4;
	fma.rn.f64 	%fd89, %fd87, 0dBC7ABC9E3B39803F, %fd88;
	fma.rn.f64 	%fd90, %fd89, 0d3E5ADE1569CE2BDF, 0d3E928AF3FCA213EA;
	fma.rn.f64 	%fd91, %fd90, %fd89, 0d3EC71DEE62401315;
	fma.rn.f64 	%fd92, %fd91, %fd89, 0d3EFA01997C89EB71;
	fma.rn.f64 	%fd93, %fd92, %fd89, 0d3F2A01A014761F65;
	fma.rn.f64 	%fd94, %fd93, %fd89, 0d3F56C16C1852B7AF;
	fma.rn.f64 	%fd95, %fd94, %fd89, 0d3F81111111122322;
	fma.rn.f64 	%fd96, %fd95, %fd89, 0d3FA55555555502A1;
	fma.rn.f64 	%fd97, %fd96, %fd89, 0d3FC5555555555511;
	fma.rn.f64 	%fd98, %fd97, %fd89, 0d3FE000000000000B;
	fma.rn.f64 	%fd99, %fd98, %fd89, 0d3FF0000000000000;
	fma.rn.f64 	%fd100, %fd99, %fd89, 0d3FF0000000000000;
	{
	.reg .b32 %temp; 
	mov.b64 	{%r14, %temp}, %fd100;
	}
	{
	.reg .b32 %temp; 
	mov.b64 	{%temp, %r15}, %fd100;
	}
	shl.b32 	%r33, %r13, 20;
	add.s32 	%r34, %r33, %r15;
	mov.b64 	%fd108, {%r14, %r34};
	{
	.reg .b32 %temp; 
	mov.b64 	{%temp, %r35}, %fd4;
	}
	mov.b32 	%f2, %r35;
	abs.f32 	%f1, %f2;
	setp.lt.f32 	%p4, %f1, 0f4086232B;
	@%p4 bra 	$L__BB1_7;
	setp.lt.f64 	%p5, %fd4, 0d0000000000000000;
	add.f64 	%fd101, %fd4, 0d7FF0000000000000;
	selp.f64 	%fd108, 0d0000000000000000, %fd101, %p5;
	setp.geu.f32 	%p6, %f1, 0f40874800;
	@%p6 bra 	$L__BB1_7;
	shr.u32 	%r36, %r13, 31;
	add.s32 	%r37, %r13, %r36;
	shr.s32 	%r38, %r37, 1;
	shl.b32 	%r39, %r38, 20;
	add.s32 	%r40, %r15, %r39;
	mov.b64 	%fd102, {%r14, %r40};
	sub.s32 	%r41, %r13, %r38;
	shl.b32 	%r42, %r41, 20;
	add.s32 	%r43, %r42, 1072693248;
	mov.b32 	%r44, 0;
	mov.b64 	%fd103, {%r44, %r43};
	mul.f64 	%fd108, %fd103, %fd102;
$L__BB1_7:
	abs.f64 	%fd104, %fd108;
	setp.eq.f64 	%p7, %fd104, 0d7FF0000000000000;
	fma.rn.f64 	%fd105, %fd108, %fd5, %fd108;
	selp.f64 	%fd106, %fd108, %fd105, %p7;
	st.param.f64 	[func_retval0], %fd106;
	ret;

}


// ===== COMPILED SASS (sm_100) =====

	.target	sm_100

	.elftype	@"ET_EXEC"


//--------------------- .note.nv.tkinfo           --------------------------
	.section	.note.nv.tkinfo,"",@"SHT_NOTE"
	.sectionflags	@"SHF_NOTE_NV_TKINFO"
	.tkinfo
        /*0018*/ 	.word	0x00000002
        /*0030*/ 	.string	""
        /*0030*/ 	.string	"ptxas"
        /*0030*/ 	.string	"Cuda compilation tools, release 13.0, V13.0.88"
        /*0030*/ 	.string	"Build cuda_13.0.r13.0/compiler.36424714_0"
        /*0030*/ 	.string	"-arch sm_100 -m 64 "



//--------------------- .note.nv.cuinfo           --------------------------
	.section	.note.nv.cuinfo,"",@"SHT_NOTE"
	.sectionflags	@"SHF_NOTE_NV_CUINFO"
        /*0018*/ 	.short	0x0002
        /*001a*/ 	.short	0x0064
        /*001c*/ 	.short	0x0082
	.zero		2


//--------------------- .nv.info                  --------------------------
	.section	.nv.info,"",@"SHT_CUDA_INFO"
	.align	4


	//----- nvinfo : EIATTR_REGCOUNT
	.align		4
        /*0000*/ 	.byte	0x04, 0x2f
        /*0002*/ 	.short	(.L_1 - .L_0)
	.align		4
.L_0:
        /*0004*/ 	.word	index@(_Z32gaussian_interpolation_2d_kernelPfS_ii)
        /*0008*/ 	.word	0x00000026


	//----- nvinfo : EIATTR_FRAME_SIZE
	.align		4
.L_1:
        /*000c*/ 	.byte	0x04, 0x11
        /*000e*/ 	.short	(.L_3 - .L_2)
	.align		4
.L_2:
        /*0010*/ 	.word	index@($_Z32gaussian_interpolation_2d_kernelPfS_ii$__internal_accurate_pow)
        /*0014*/ 	.word	0x00000000


	//----- nvinfo : EIATTR_FRAME_SIZE
	.align		4
.L_3:
        /*0018*/ 	.byte	0x04, 0x11
        /*001a*/ 	.short	(.L_5 - .L_4)
	.align		4
.L_4:
        /*001c*/ 	.word	index@($__internal_0_$__cuda_sm20_div_rn_f64_full)
        /*0020*/ 	.word	0x00000000


	//----- nvinfo : EIATTR_FRAME_SIZE
	.align		4
.L_5:
        /*0024*/ 	.byte	0x04, 0x11
        /*0026*/ 	.short	(.L_7 - .L_6)
	.align		4
.L_6:
        /*0028*/ 	.word	index@(_Z32gaussian_interpolation_2d_kernelPfS_ii)
        /*002c*/ 	.word	0x00000000


	//----- nvinfo : EIATTR_MIN_STACK_SIZE
	.align		4
.L_7:
        /*0030*/ 	.byte	0x04, 0x12
        /*0032*/ 	.short	(.L_9 - .L_8)
	.align		4
.L_8:
        /*0034*/ 	.word	index@(_Z32gaussian_interpolation_2d_kernelPfS_ii)
        /*0038*/ 	.word	0x00000000
.L_9:


//--------------------- .nv.compat                --------------------------
	.section	.nv.compat,"",@"SHT_CUDA_COMPAT_INFO"
	.align	4
        /*0000*/ 	.byte	0x02, 0x09, 0x00, 0x00, 0x02, 0x02, 0x01, 0x00, 0x02, 0x05, 0x05, 0x00, 0x03, 0x07, 0x01, 0x01
        /*0010*/ 	.byte	0x02, 0x03, 0x00, 0x00, 0x02, 0x06, 0x01, 0x00, 0x04, 0x0b, 0x08, 0x00, 0x01, 0x00, 0x00, 0x00
        /*0020*/ 	.byte	0x00, 0x00, 0x00, 0x00


//--------------------- .nv.info._Z32gaussian_interpolation_2d_kernelPfS_ii --------------------------
	.section	.nv.info._Z32gaussian_interpolation_2d_kernelPfS_ii,"",@"SHT_CUDA_INFO"
	.sectionflags	@""
	.align	4


	//----- nvinfo : EIATTR_CUDA_API_VERSION
	.align		4
        /*0000*/ 	.byte	0x04, 0x37
        /*0002*/ 	.short	(.L_11 - .L_10)
.L_10:
        /*0004*/ 	.word	0x00000082


	//----- nvinfo : EIATTR_KPARAM_INFO
	.align		4
.L_11:
        /*0008*/ 	.byte	0x04, 0x17
        /*000a*/ 	.short	(.L_13 - .L_12)
.L_12:
        /*000c*/ 	.word	0x00000000
        /*0010*/ 	.short	0x0003
        /*0012*/ 	.short	0x0014
        /*0014*/ 	.byte	0x00, 0xf0, 0x11, 0x00


	//----- nvinfo : EIATTR_KPARAM_INFO
	.align		4
.L_13:
        /*0018*/ 	.byte	0x04, 0x17
        /*001a*/ 	.short	(.L_15 - .L_14)
.L_14:
        /*001c*/ 	.word	0x00000000
        /*0020*/ 	.short	0x0002
        /*0022*/ 	.short	0x0010
        /*0024*/ 	.byte	0x00, 0xf0, 0x11, 0x00


	//----- nvinfo : EIATTR_KPARAM_INFO
	.align		4
.L_15:
        /*0028*/ 	.byte	0x04, 0x17
        /*002a*/ 	.short	(.L_17 - .L_16)
.L_16:
        /*002c*/ 	.word	0x00000000
        /*0030*/ 	.short	0x0001
        /*0032*/ 	.short	0x0008
        /*0034*/ 	.byte	0x00, 0xf5, 0x21, 0x00


	//----- nvinfo : EIATTR_KPARAM_INFO
	.align		4
.L_17:
        /*0038*/ 	.byte	0x04, 0x17
        /*003a*/ 	.short	(.L_19 - .L_18)
.L_18:
        /*003c*/ 	.word	0x00000000
        /*0040*/ 	.short	0x0000
        /*0042*/ 	.short	0x0000
        /*0044*/ 	.byte	0x00, 0xf5, 0x21, 0x00


	//----- nvinfo : EIATTR_SPARSE_MMA_MASK
	.align		4
.L_19:
        /*0048*/ 	.byte	0x03, 0x50
        /*004a*/ 	.short	0x0000


	//----- nvinfo : EIATTR_MAXREG_COUNT
	.align		4
        /*004c*/ 	.byte	0x03, 0x1b
        /*004e*/ 	.short	0x00ff


	//----- nvinfo : EIATTR_MERCURY_ISA_VERSION
	.align		4
        /*0050*/ 	.byte	0x03, 0x5f
        /*0052*/ 	.short	0x0101


	//----- nvinfo : EIATTR_VRC_CTA_INIT_COUNT
	.align		4
        /*0054*/ 	.byte	0x02, 0x4a
	.zero		1
	.zero		1


	//----- nvinfo : EIATTR_EXIT_INSTR_OFFSETS
	.align		4
        /*0058*/ 	.byte	0x04, 0x1c
        /*005a*/ 	.short	(.L_21 - .L_20)


	//   ....[0]....
.L_20:
        /*005c*/ 	.word	0x000000c0


	//   ....[1]....
        /*0060*/ 	.word	0x00001de0


	//   ....[2]....
        /*0064*/ 	.word	0x00001e20


	//----- nvinfo : EIATTR_CRS_STACK_SIZE
	.align		4
.L_21:
        /*0068*/ 	.byte	0x04, 0x1e
        /*006a*/ 	.short	(.L_23 - .L_22)
.L_22:
        /*006c*/ 	.word	0x00000000


	//----- nvinfo : EIATTR_CBANK_PARAM_SIZE
	.align		4
.L_23:
        /*0070*/ 	.byte	0x03, 0x19
        /*0072*/ 	.short	0x0018


	//----- nvinfo : EIATTR_PARAM_CBANK
	.align		4
        /*0074*/ 	.byte	0x04, 0x0a
        /*0076*/ 	.short	(.L_25 - .L_24)
	.align		4
.L_24:
        /*0078*/ 	.word	index@(.nv.constant0._Z32gaussian_interpolation_2d_kernelPfS_ii)
        /*007c*/ 	.short	0x0380
        /*007e*/ 	.short	0x0018


	//----- nvinfo : EIATTR_SW_WAR
	.align		4
.L_25:
        /*0080*/ 	.byte	0x04, 0x36
        /*0082*/ 	.short	(.L_27 - .L_26)
.L_26:
        /*0084*/ 	.word	0x00000008
.L_27:


//--------------------- .nv.callgraph             --------------------------
	.section	.nv.callgraph,"",@"SHT_CUDA_CALLGRAPH"
	.align	4
	.sectionentsize	8
	.align		4
        /*0000*/ 	.word	0x00000000
	.align		4
        /*0004*/ 	.word	0xffffffff
	.align		4
        /*0008*/ 	.word	0x00000000
	.align		4
        /*000c*/ 	.word	0xfffffffe
	.align		4
        /*0010*/ 	.word	0x00000000
	.align		4
        /*0014*/ 	.word	0xfffffffd
	.align		4
        /*0018*/ 	.word	0x00000000
	.align		4
        /*001c*/ 	.word	0xfffffffc


//--------------------- .text._Z32gaussian_interpolation_2d_kernelPfS_ii --------------------------
	.section	.text._Z32gaussian_interpolation_2d_kernelPfS_ii,"ax",@progbits
	.align	128
        .global         _Z32gaussian_interpolation_2d_kernelPfS_ii
        .type           _Z32gaussian_interpolation_2d_kernelPfS_ii,@function
        .size           _Z32gaussian_interpolation_2d_kernelPfS_ii,(.L_x_29 - _Z32gaussian_interpolation_2d_kernelPfS_ii)
        .other          _Z32gaussian_interpolation_2d_kernelPfS_ii,@"STO_CUDA_ENTRY STV_DEFAULT"
_Z32gaussian_interpolation_2d_kernelPfS_ii:
.text._Z32gaussian_interpolation_2d_kernelPfS_ii:
[----:B------:R-:W-:Y:S01]  /*0000*/  LDC R1, c[0x0][0x37c] ;  /* 0x0000df00ff017b82 */ /* 0x000fe20000000800 */
[----:B------:R-:W0:Y:S07]  /*0010*/  S2R R5, SR_TID.X ;  /* 0x0000000000057919 */ /* 0x000e2e0000002100 */
[----:B------:R-:W1:Y:S01]  /*0020*/  LDC R0, c[0x0][0x364] ;  /* 0x0000d900ff007b82 */ /* 0x000e620000000800 */
[----:B------:R-:W1:Y:S07]  /*0030*/  S2R R3, SR_TID.Y ;  /* 0x0000000000037919 */ /* 0x000e6e0000002200 */
[----:B------:R-:W0:Y:S08]  /*0040*/  S2UR UR5, SR_CTAID.X ;  /* 0x00000000000579c3 */ /* 0x000e300000002500 */
[----:B------:R-:W0:Y:S08]  /*0050*/  LDC R12, c[0x0][0x360] ;  /* 0x0000d800ff0c7b82 */ /* 0x000e300000000800 */
[----:B------:R-:W1:Y:S08]  /*0060*/  S2UR UR4, SR_CTAID.Y ;  /* 0x00000000000479c3 */ /* 0x000e700000002600 */
[----:B------:R-:W2:Y:S01]  /*0070*/  LDC.64 R10, c[0x0][0x390] ;  /* 0x0000e400ff0a7b82 */ /* 0x000ea20000000a00 */
[----:B0-----:R-:W-:-:S02]  /*0080*/  IMAD R12, R12, UR5, R5 ;  /* 0x000000050c0c7c24 */ /* 0x001fc4000f8e0205 */
[----:B-1----:R-:W-:-:S03]  /*0090*/  IMAD R0, R0, UR4, R3 ;  /* 0x0000000400007c24 */ /* 0x002fc6000f8e0203 */
[----:B--2---:R-:W-:-:S04]  /*00a0*/  ISETP.GE.AND P0, PT, R12, R11, PT ;  /* 0x0000000b0c00720c */ /* 0x004fc80003f06270 */
[----:B------:R-:W-:-:S13]  /*00b0*/  ISETP.GE.OR P0, PT, R0, R10, P0 ;  /* 0x0000000a0000720c */ /* 0x000fda0000706670 */
[----:B------:R-:W-:Y:S05]  /*00c0*/  @P0 EXIT ;  /* 0x000000000000094d */ /* 0x000fea0003800000 */
[----:B------:R-:W0:Y:S01]  /*00d0*/  LDC.64 R2, c[0x0][0x380] ;  /* 0x0000e000ff027b82 */ /* 0x000e220000000a00 */
[----:B------:R-:W1:Y:S01]  /*00e0*/  LDCU.64 UR4, c[0x0][0x358] ;  /* 0x00006b00ff0477ac */ /* 0x000e620008000a00 */
[----:B------:R-:W-:-:S04]  /*00f0*/  IMAD R9, R0, R11, R12 ;  /* 0x0000000b00097224 */ /* 0x000fc800078e020c */
[----:B0-----:R-:W-:-:S06]  /*0100*/  IMAD.WIDE R4, R9, 0x4, R2 ;  /* 0x0000000409047825 */ /* 0x001fcc00078e0202 */
[----:B-1----:R-:W2:Y:S02]  /*0110*/  LDG.E R5, desc[UR4][R4.64] ;  /* 0x0000000404057981 */ /* 0x002ea4000c1e1900 */
[----:B--2---:R-:W-:-:S13]  /*0120*/  FSETP.NEU.AND P0, PT, R5, -1, PT ;  /* 0xbf8000000500780b */ /* 0x004fda0003f0d000 */
[----:B------:R-:W-:Y:S05]  /*0130*/  @P0 BRA `(.L_x_0) ;  /* 0x0000001c002c0947 */ /* 0x000fea0003800000 */
[C---:B------:R-:W-:Y:S01]  /*0140*/  VIADD R5, R0.reuse, 0x1 ;  /* 0x0000000100057836 */ /* 0x040fe20000000000 */
[----:B------:R-:W-:Y:S01]  /*0150*/  VIMNMX.U32 R30, PT, PT, R0, 0x1, !PT ;  /* 0x00000001001e7848 */ /* 0x000fe20007fe0000 */
[----:B------:R-:W0:Y:S01]  /*0160*/  LDCU.64 UR6, c[0x0][0x380] ;  /* 0x00007000ff0677ac */ /* 0x000e220008000a00 */
[----:B------:R-:W-:Y:S02]  /*0170*/  VIADD R4, R12, 0x1 ;  /* 0x000000010c047836 */ /* 0x000fe40000000000 */
[----:B------:R-:W-:Y:S01]  /*0180*/  VIADDMNMX.U32 R10, R10, 0xffffffff, R5, PT ;  /* 0xffffffff0a0a7846 */ /* 0x000fe20003800005 */
[----:B------:R-:W-:Y:S01]  /*0190*/  VIADD R30, R30, 0xffffffff ;  /* 0xffffffff1e1e7836 */ /* 0x000fe20000000000 */
[----:B------:R-:W-:-:S03]  /*01a0*/  VIMNMX R5, PT, PT, R12, 0x1, !PT ;  /* 0x000000010c057848 */ /* 0x000fc60007fe0100 */
[-C--:B------:R-:W-:Y:S02]  /*01b0*/  IMAD R6, R30, R11.reuse, RZ ;  /* 0x0000000b1e067224 */ /* 0x080fe400078e02ff */
[----:B------:R-:W-:Y:S01]  /*01c0*/  IMAD R8, R10, R11, RZ ;  /* 0x0000000b0a087224 */ /* 0x000fe200078e02ff */
[----:B------:R-:W-:Y:S02]  /*01d0*/  VIADDMNMX R11, R11, 0xffffffff, R4, PT ;  /* 0xffffffff0b0b7846 */ /* 0x000fe40003800104 */
[C---:B------:R-:W-:Y:S02]  /*01e0*/  IADD3 R13, P0, PT, R5.reuse, R6, RZ ;  /* 0x00000006050d7210 */ /* 0x040fe40007f1e0ff */
[----:B------:R-:W-:Y:S01]  /*01f0*/  IADD3 R4, P1, PT, R5, R8, RZ ;  /* 0x0000000805047210 */ /* 0x000fe20007f3e0ff */
[C---:B------:R-:W-:Y:S01]  /*0200*/  IMAD.IADD R21, R11.reuse, 0x1, R6 ;  /* 0x000000010b157824 */ /* 0x040fe200078e0206 */
[----:B------:R-:W-:Y:S01]  /*0210*/  LEA.HI.X.SX32 R6, R6, RZ, 0x1, P0 ;  /* 0x000000ff06067211 */ /* 0x000fe200000f0eff */
[----:B------:R-:W-:Y:S01]  /*0220*/  IMAD.IADD R23, R11, 0x1, R8 ;  /* 0x000000010b177824 */ /* 0x000fe200078e0208 */
[----:B------:R-:W-:Y:S01]  /*0230*/  LEA.HI.X.SX32 R7, R8, RZ, 0x1, P1 ;  /* 0x000000ff08077211 */ /* 0x000fe200008f0eff */
[----:B------:R-:W-:Y:S01]  /*0240*/  IMAD.WIDE R20, R21, 0x4, R2 ;  /* 0x0000000415147825 */ /* 0x000fe200078e0202 */
[----:B0-----:R-:W-:-:S02]  /*0250*/  LEA R16, P0, R13, UR6, 0x2 ;  /* 0x000000060d107c11 */ /* 0x001fc4000f8010ff */
[C---:B------:R-:W-:Y:S01]  /*0260*/  LEA R18, P1, R4.reuse, UR6, 0x2 ;  /* 0x0000000604127c11 */ /* 0x040fe2000f8210ff */
[----:B------:R-:W-:Y:S01]  /*0270*/  IMAD.WIDE R22, R23, 0x4, R2 ;  /* 0x0000000417167825 */ /* 0x000fe200078e0202 */
[----:B------:R-:W-:Y:S01]  /*0280*/  LEA.HI.X R17, R13, UR7, R6, 0x2, P0 ;  /* 0x000000070d117c11 */ /* 0x000fe200080f1406 */
[----:B------:R0:W5:Y:S01]  /*0290*/  LDG.E R8, desc[UR4][R20.64] ;  /* 0x0000000414087981 */ /* 0x000162000c1e1900 */
[----:B------:R-:W-:-:S03]  /*02a0*/  LEA.HI.X R19, R4, UR7, R7, 0x2, P1 ;  /* 0x0000000704137c11 */ /* 0x000fc600088f1407 */
[----:B------:R0:W5:Y:S04]  /*02b0*/  LDG.E R7, desc[UR4][R22.64] ;  /* 0x0000000416077981 */ /* 0x000168000c1e1900 */
[----:B------:R0:W5:Y:S04]  /*02c0*/  LDG.E R6, desc[UR4][R16.64+-0x4] ;  /* 0xfffffc0410067981 */ /* 0x000168000c1e1900 */
[----:B------:R0:W5:Y:S01]  /*02d0*/  LDG.E R4, desc[UR4][R18.64+-0x4] ;  /* 0xfffffc0412047981 */ /* 0x000162000c1e1900 */
[----:B------:R-:W-:Y:S01]  /*02e0*/  VIADD R5, R5, 0xffffffff ;  /* 0xffffffff05057836 */ /* 0x000fe20000000000 */
[----:B------:R-:W-:-:S04]  /*02f0*/  I2FP.F32.S32 R31, R12 ;  /* 0x0000000c001f7245 */ /* 0x000fc80000201400 */
[----:B------:R-:W-:-:S05]  /*0300*/  I2FP.F32.U32 R2, R5 ;  /* 0x0000000500027245 */ /* 0x000fca0000201000 */
[----:B------:R-:W-:-:S04]  /*0310*/  FADD R2, R31, -R2 ;  /* 0x800000021f027221 */ /* 0x000fc80000000000 */
[----:B------:R-:W1:Y:S01]  /*0320*/  F2F.F64.F32 R34, R2 ;  /* 0x0000000200227310 */ /* 0x000e620000201800 */
[----:B------:R-:W-:Y:S01]  /*0330*/  BSSY.RECONVERGENT B0, `(.L_x_1) ;  /* 0x0000006000007945 */ /* 0x000fe20003800200 */
[----:B------:R-:W-:Y:S02]  /*0340*/  I2FP.F32.U32 R0, R0 ;  /* 0x0000000000007245 */ /* 0x000fe40000201000 */
[----:B------:R-:W-:Y:S01]  /*0350*/  MOV R32, 0x390 ;  /* 0x0000039000207802 */ /* 0x000fe20000000f00 */
[----:B-1----:R-:W-:-:S10]  /*0360*/  DADD R14, -RZ, |R34| ;  /* 0x00000000ff0e7229 */ /* 0x002fd40000000522 */
[----:B0-----:R-:W-:-:S07]  /*0370*/  IMAD.MOV.U32 R5, RZ, RZ, R15 ;  /* 0x000000ffff057224 */ /* 0x001fce00078e000f */
[----:B-----5:R-:W-:Y:S05]  /*0380*/  CALL.REL.NOINC `($_Z32gaussian_interpolation_2d_kernelPfS_ii$__internal_accurate_pow) ;  /* 0x0000002000207944 */ /* 0x020fea0003c00000 */
[----:B------:R-:W-:Y:S05]  /*0390*/  BSYNC.RECONVERGENT B0 ;  /* 0x0000000000007941 */ /* 0x000fea0003800200 */
.L_x_1:
[----:B------:R-:W-:Y:S01]  /*03a0*/  DADD R14, R34, 2 ;  /* 0x40000000220e7429 */ /* 0x000fe20000000000 */
[----:B------:R-:W-:Y:S01]  /*03b0*/  FSETP.NEU.AND P1, PT, R2, RZ, PT ;  /* 0x000000ff0200720b */ /* 0x000fe20003f2d000 */
[----:B------:R-:W-:Y:S01]  /*03c0*/  UMOV UR6, 0xfefa39ef ;  /* 0xfefa39ef00067882 */ /* 0x000fe20000000000 */
[----:B------:R-:W-:Y:S01]  /*03d0*/  UMOV UR7, 0x3fe62e42 ;  /* 0x3fe62e4200077882 */ /* 0x000fe20000000000 */
[----:B------:R-:W0:Y:S01]  /*03e0*/  MUFU.RCP64H R19, 2.5066280364990234375 ;  /* 0x40040d9300137908 */ /* 0x000e220000001800 */
[----:B------:R-:W-:Y:S01]  /*03f0*/  IMAD.MOV.U32 R18, RZ, RZ, 0x1 ;  /* 0x00000001ff127424 */ /* 0x000fe200078e00ff */
[----:B------:R-:W-:Y:S04]  /*0400*/  BSSY.RECONVERGENT B0, `(.L_x_2) ;  /* 0x0000049000007945 */ /* 0x000fe80003800200 */
[----:B------:R-:W-:Y:S01]  /*0410*/  LOP3.LUT R14, R15, 0x7ff00000, RZ, 0xc0, !PT ;  /* 0x7ff000000f0e7812 */ /* 0x000fe200078ec0ff */
[----:B------:R-:W-:-:S03]  /*0420*/  IMAD.MOV.U32 R15, RZ, RZ, 0x3ff71547 ;  /* 0x3ff71547ff0f7424 */ /* 0x000fc600078e00ff */
[----:B------:R-:W-:Y:S02]  /*0430*/  ISETP.NE.AND P0, PT, R14, 0x7ff00000, PT ;  /* 0x7ff000000e00780c */ /* 0x000fe40003f05270 */
[----:B------:R-:W-:Y:S01]  /*0440*/  @!P1 CS2R R12, SRZ ;  /* 0x00000000000c9805 */ /* 0x000fe2000001ff00 */
[----:B------:R-:W-:-:S10]  /*0450*/  IMAD.MOV.U32 R14, RZ, RZ, 0x652b82fe ;  /* 0x652b82feff0e7424 */ /* 0x000fd400078e00ff */
[----:B------:R-:W-:-:S14]  /*0460*/  DSETP.NEU.OR P0, PT, |R34|, +INF , P0 ;  /* 0x7ff000002200742a */ /* 0x000fdc000070d600 */
[----:B------:R-:W-:Y:S02]  /*0470*/  @!P0 IMAD.MOV.U32 R12, RZ, RZ, 0x0 ;  /* 0x00000000ff0c8424 */ /* 0x000fe400078e00ff */
[----:B------:R-:W-:Y:S01]  /*0480*/  @!P0 IMAD.MOV.U32 R13, RZ, RZ, 0x7ff00000 ;  /* 0x7ff00000ff0d8424 */ /* 0x000fe200078e00ff */
[----:B------:R-:W-:-:S05]  /*0490*/  FSETP.NEU.AND P0, PT, R2, 1, PT ;  /* 0x3f8000000200780b */ /* 0x000fca0003f0d000 */
[----:B------:R-:W-:-:S10]  /*04a0*/  DMUL R12, R12, -0.5 ;  /* 0xbfe000000c0c7828 */ /* 0x000fd40000000000 */
[----:B------:R-:W-:Y:S02]  /*04b0*/  FSEL R2, R12, RZ, P0 ;  /* 0x000000ff0c027208 */ /* 0x000fe40000000000 */
[----:B------:R-:W-:-:S04]  /*04c0*/  FSEL R3, R13, -1.75, P0 ;  /* 0xbfe000000d037808 */ /* 0x000fc80000000000 */
[----:B------:R-:W-:Y:S02]  /*04d0*/  FSETP.GEU.AND P0, PT, |R3|, 4.1917929649353027344, PT ;  /* 0x4086232b0300780b */ /* 0x000fe40003f0e200 */
[----:B------:R-:W-:-:S08]  /*04e0*/  DFMA R12, R2, R14, 6.75539944105574400000e+15 ;  /* 0x43380000020c742b */ /* 0x000fd0000000000e */
[----:B------:R-:W-:-:S08]  /*04f0*/  DADD R14, R12, -6.75539944105574400000e+15 ;  /* 0xc33800000c0e7429 */ /* 0x000fd00000000000 */
[----:B------:R-:W-:Y:S01]  /*0500*/  DFMA R16, R14, -UR6, R2 ;  /* 0x800000060e107c2b */ /* 0x000fe20008000002 */
[----:B------:R-:W-:Y:S01]  /*0510*/  UMOV UR6, 0x3b39803f ;  /* 0x3b39803f00067882 */ /* 0x000fe20000000000 */
[----:B------:R-:W-:-:S06]  /*0520*/  UMOV UR7, 0x3c7abc9e ;  /* 0x3c7abc9e00077882 */ /* 0x000fcc0000000000 */
[----:B------:R-:W-:Y:S01]  /*0530*/  DFMA R14, R14, -UR6, R16 ;  /* 0x800000060e0e7c2b */ /* 0x000fe20008000010 */
[----:B------:R-:W-:Y:S01]  /*0540*/  UMOV UR6, 0x69ce2bdf ;  /* 0x69ce2bdf00067882 */ /* 0x000fe20000000000 */
[----:B------:R-:W-:Y:S01]  /*0550*/  IMAD.MOV.U32 R16, RZ, RZ, -0x35dec16 ;  /* 0xfca213eaff107424 */ /* 0x000fe200078e00ff */
[----:B------:R-:W-:Y:S01]  /*0560*/  UMOV UR7, 0x3e5ade15 ;  /* 0x3e5ade1500077882 */ /* 0x000fe20000000000 */
[----:B------:R-:W-:-:S06]  /*0570*/  IMAD.MOV.U32 R17, RZ, RZ, 0x3e928af3 ;  /* 0x3e928af3ff117424 */ /* 0x000fcc00078e00ff */
[----:B------:R-:W-:Y:S01]  /*0580*/  DFMA R16, R14, UR6, R16 ;  /* 0x000000060e107c2b */ /* 0x000fe20008000010 */
[----:B------:R-:W-:Y:S01]  /*0590*/  UMOV UR6, 0x62401315 ;  /* 0x6240131500067882 */ /* 0x000fe20000000000 */
[----:B------:R-:W-:-:S06]  /*05a0*/  UMOV UR7, 0x3ec71dee ;  /* 0x3ec71dee00077882 */ /* 0x000fcc0000000000 */
[----:B------:R-:W-:Y:S01]  /*05b0*/  DFMA R16, R14, R16, UR6 ;  /* 0x000000060e107e2b */ /* 0x000fe20008000010 */
        /* <DEDUP_REMOVED lines=16> */
[----:B------:R-:W-:Y:S01]  /*06c0*/  IMAD.MOV.U32 R16, RZ, RZ, 0x1ff62705 ;  /* 0x1ff62705ff107424 */ /* 0x000fe200078e00ff */
[----:B------:R-:W-:Y:S01]  /*06d0*/  UMOV UR7, 0x3fc55555 ;  /* 0x3fc5555500077882 */ /* 0x000fe20000000000 */
[----:B------:R-:W-:-:S04]  /*06e0*/  IMAD.MOV.U32 R17, RZ, RZ, 0x40040d93 ;  /* 0x40040d93ff117424 */ /* 0x000fc800078e00ff */
[----:B------:R-:W-:Y:S01]  /*06f0*/  DFMA R20, R14, R20, UR6 ;  /* 0x000000060e147e2b */ /* 0x000fe20008000014 */
[----:B------:R-:W-:Y:S01]  /*0700*/  UMOV UR6, 0xb ;  /* 0x0000000b00067882 */ /* 0x000fe20000000000 */
[----:B0-----:R-:W-:Y:S01]  /*0710*/  DFMA R22, R18, -R16, 1 ;  /* 0x3ff000001216742b */ /* 0x001fe20000000810 */
[----:B------:R-:W-:-:S05]  /*0720*/  UMOV UR7, 0x3fe00000 ;  /* 0x3fe0000000077882 */ /* 0x000fca0000000000 */
[----:B------:R-:W-:Y:S02]  /*0730*/  DFMA R20, R14, R20, UR6 ;  /* 0x000000060e147e2b */ /* 0x000fe40008000014 */
[----:B------:R-:W-:-:S06]  /*0740*/  DFMA R22, R22, R22, R22 ;  /* 0x000000161616722b */ /* 0x000fcc0000000016 */
[----:B------:R-:W-:Y:S02]  /*0750*/  DFMA R20, R14, R20, 1 ;  /* 0x3ff000000e14742b */ /* 0x000fe40000000014 */
[----:B------:R-:W-:-:S06]  /*0760*/  DFMA R18, R18, R22, R18 ;  /* 0x000000161212722b */ /* 0x000fcc0000000012 */
[----:B------:R-:W-:Y:S02]  /*0770*/  DFMA R20, R14, R20, 1 ;  /* 0x3ff000000e14742b */ /* 0x000fe40000000014 */
[----:B------:R-:W-:-:S08]  /*0780*/  DFMA R14, R18, -R16, 1 ;  /* 0x3ff00000120e742b */ /* 0x000fd00000000810 */
[----:B------:R-:W-:Y:S01]  /*0790*/  DFMA R18, R18, R14, R18 ;  /* 0x0000000e1212722b */ /* 0x000fe20000000012 */
[----:B------:R-:W-:Y:S02]  /*07a0*/  IMAD R15, R12, 0x100000, R21 ;  /* 0x001000000c0f7824 */ /* 0x000fe400078e0215 */
[----:B------:R-:W-:Y:S01]  /*07b0*/  IMAD.MOV.U32 R14, RZ, RZ, R20 ;  /* 0x000000ffff0e7224 */ /* 0x000fe200078e0014 */
[----:B------:R-:W-:Y:S07]  /*07c0*/  @!P0 BRA `(.L_x_3) ;  /* 0x0000000000308947 */ /* 0x000fee0003800000 */
[----:B------:R-:W-:Y:S01]  /*07d0*/  FSETP.GEU.AND P1, PT, |R3|, 4.2275390625, PT ;  /* 0x408748000300780b */ /* 0x000fe20003f2e200 */
[C---:B------:R-:W-:Y:S02]  /*07e0*/  DADD R14, R2.reuse, +INF ;  /* 0x7ff00000020e7429 */ /* 0x040fe40000000000 */
[----:B------:R-:W-:-:S08]  /*07f0*/  DSETP.GEU.AND P0, PT, R2, RZ, PT ;  /* 0x000000ff0200722a */ /* 0x000fd00003f0e000 */
[----:B------:R-:W-:Y:S02]  /*0800*/  FSEL R14, R14, RZ, P0 ;  /* 0x000000ff0e0e7208 */ /* 0x000fe40000000000 */
[----:B------:R-:W-:Y:S02]  /*0810*/  @!P1 LEA.HI R5, R12, R12, RZ, 0x1 ;  /* 0x0000000c0c059211 */ /* 0x000fe400078f08ff */
[----:B------:R-:W-:Y:S02]  /*0820*/  FSEL R15, R15, RZ, P0 ;  /* 0x000000ff0f0f7208 */ /* 0x000fe40000000000 */
[----:B------:R-:W-:-:S05]  /*0830*/  @!P1 SHF.R.S32.HI R5, RZ, 0x1, R5 ;  /* 0x00000001ff059819 */ /* 0x000fca0000011405 */
[----:B------:R-:W-:Y:S02]  /*0840*/  @!P1 IMAD.IADD R2, R12, 0x1, -R5 ;  /* 0x000000010c029824 */ /* 0x000fe400078e0a05 */
[----:B------:R-:W-:-:S03]  /*0850*/  @!P1 IMAD R21, R5, 0x100000, R21 ;  /* 0x0010000005159824 */ /* 0x000fc600078e0215 */
[----:B------:R-:W-:Y:S01]  /*0860*/  @!P1 LEA R3, R2, 0x3ff00000, 0x14 ;  /* 0x3ff0000002039811 */ /* 0x000fe200078ea0ff */
[----:B------:R-:W-:-:S06]  /*0870*/  @!P1 IMAD.MOV.U32 R2, RZ, RZ, RZ ;  /* 0x000000ffff029224 */ /* 0x000fcc00078e00ff */
[----:B------:R-:W-:-:S11]  /*0880*/  @!P1 DMUL R14, R20, R2 ;  /* 0x00000002140e9228 */ /* 0x000fd60000000000 */
.L_x_3:
[----:B------:R-:W-:Y:S05]  /*0890*/  BSYNC.RECONVERGENT B0 ;  /* 0x0000000000007941 */ /* 0x000fea0003800200 */
.L_x_2:
[----:B------:R-:W-:Y:S01]  /*08a0*/  IMAD.MOV.U32 R2, RZ, RZ, R14 ;  /* 0x000000ffff027224 */ /* 0x000fe200078e000e */
[----:B------:R-:W-:Y:S01]  /*08b0*/  MOV R3, R15 ;  /* 0x0000000f00037202 */ /* 0x000fe20000000f00 */
[----:B------:R-:W-:Y:S01]  /*08c0*/  BSSY.RECONVERGENT B0, `(.L_x_4) ;  /* 0x000000e000007945 */ /* 0x000fe20003800200 */
[----:B------:R-:W-:-:S04]  /*08d0*/  FSETP.GEU.AND P1, PT, |R15|, 6.5827683646048100446e-37, PT ;  /* 0x036000000f00780b */ /* 0x000fc80003f2e200 */
[----:B------:R-:W-:-:S08]  /*08e0*/  DMUL R12, R18, R2 ;  /* 0x00000002120c7228 */ /* 0x000fd00000000000 */
[----:B------:R-:W-:Y:S01]  /*08f0*/  DFMA R16, R12, -R16, R2 ;  /* 0x800000100c10722b */ /* 0x000fe20000000002 */
[----:B------:R-:W-:-:S07]  /*0900*/  IMAD.MOV.U32 R3, RZ, RZ, 0x40040d93 ;  /* 0x40040d93ff037424 */ /* 0x000fce00078e00ff */
[----:B------:R-:W-:-:S10]  /*0910*/  DFMA R12, R18, R16, R12 ;  /* 0x00000010120c722b */ /* 0x000fd4000000000c */
[----:B------:R-:W-:-:S05]  /*0920*/  FFMA R2, RZ, 2.0633285045623779297, R13 ;  /* 0x40040d93ff027823 */ /* 0x000fca000000000d */
[----:B------:R-:W-:Y:S01]  /*0930*/  FSETP.GT.AND P0, PT, |R2|, 1.469367938527859385e-39, PT ;  /* 0x001000000200780b */ /* 0x000fe20003f04200 */
[----:B------:R-:W-:-:S12]  /*0940*/  IMAD.MOV.U32 R2, RZ, RZ, 0x1ff62705 ;  /* 0x1ff62705ff027424 */ /* 0x000fd800078e00ff */
[----:B------:R-:W-:Y:S05]  /*0950*/  @P0 BRA P1, `(.L_x_5) ;  /* 0x0000000000100947 */ /* 0x000fea0000800000 */
[----:B------:R-:W-:Y:S01]  /*0960*/  IMAD.MOV.U32 R18, RZ, RZ, R14 ;  /* 0x000000ffff127224 */ /* 0x000fe200078e000e */
[----:B------:R-:W-:Y:S01]  /*0970*/  MOV R24, 0x9a0 ;  /* 0x000009a000187802 */ /* 0x000fe20000000f00 */
[----:B------:R-:W-:-:S07]  /*0980*/  IMAD.MOV.U32 R19, RZ, RZ, R15 ;  /* 0x000000ffff137224 */ /* 0x000fce00078e000f */
[----:B------:R-:W-:Y:S05]  /*0990*/  CALL.REL.NOINC `($__internal_0_$__cuda_sm20_div_rn_f64_full) ;  /* 0x0000001400247944 */ /* 0x000fea0003c00000 */
.L_x_5:
[----:B------:R-:W-:Y:S05]  /*09a0*/  BSYNC.RECONVERGENT B0 ;  /* 0x0000000000007941 */ /* 0x000fea0003800200 */
.L_x_4:
[----:B------:R-:W-:Y:S01]  /*09b0*/  I2FP.F32.S32 R14, R11 ;  /* 0x0000000b000e7245 */ /* 0x000fe20000201400 */
[----:B------:R-:W-:Y:S01]  /*09c0*/  BSSY.RECONVERGENT B0, `(.L_x_6) ;  /* 0x0000008000007945 */ /* 0x000fe20003800200 */
[----:B------:R-:W-:Y:S01]  /*09d0*/  F2F.F32.F64 R11, R12 ;  /* 0x0000000c000b7310 */ /* 0x000fe20000301000 */
[----:B------:R-:W-:Y:S02]  /*09e0*/  MOV R32, 0xa40 ;  /* 0x00000a4000207802 */ /* 0x000fe40000000f00 */
[----:B------:R-:W-:-:S05]  /*09f0*/  FADD R31, R31, -R14 ;  /* 0x8000000e1f1f7221 */ /* 0x000fca0000000000 */
[----:B------:R-:W0:Y:S02]  /*0a00*/  F2F.F64.F32 R34, R31 ;  /* 0x0000001f00227310 */ /* 0x000e240000201800 */
[----:B0-----:R-:W-:-:S10]  /*0a10*/  DADD R14, -RZ, |R34| ;  /* 0x00000000ff0e7229 */ /* 0x001fd40000000522 */
[----:B------:R-:W-:-:S07]  /*0a20*/  IMAD.MOV.U32 R5, RZ, RZ, R15 ;  /* 0x000000ffff057224 */ /* 0x000fce00078e000f */
[----:B------:R-:W-:Y:S05]  /*0a30*/  CALL.REL.NOINC `($_Z32gaussian_interpolation_2d_kernelPfS_ii$__internal_accurate_pow) ;  /* 0x0000001800747944 */ /* 0x000fea0003c00000 */
[----:B------:R-:W-:Y:S05]  /*0a40*/  BSYNC.RECONVERGENT B0 ;  /* 0x0000000000007941 */ /* 0x000fea0003800200 */
.L_x_6:
        /* <DEDUP_REMOVED lines=76> */
[----:B------:R-:W-:Y:S02]  /*0f10*/  @!P1 LEA R13, R12, 0x3ff00000, 0x14 ;  /* 0x3ff000000c0d9811 */ /* 0x000fe400078ea0ff */
[----:B------:R-:W-:-:S06]  /*0f20*/  @!P1 MOV R12, RZ ;  /* 0x000000ff000c9202 */ /* 0x000fcc0000000f00 */
[----:B------:R-:W-:-:S11]  /*0f30*/  @!P1 DMUL R18, R24, R12 ;  /* 0x0000000c18129228 */ /* 0x000fd60000000000 */
.L_x_8:
[----:B------:R-:W-:Y:S05]  /*0f40*/  BSYNC.RECONVERGENT B0 ;  /* 0x0000000000007941 */ /* 0x000fea0003800200 */
.L_x_7:
[----:B------:R-:W-:Y:S01]  /*0f50*/  IMAD.MOV.U32 R14, RZ, RZ, R18 ;  /* 0x000000ffff0e7224 */ /* 0x000fe200078e0012 */
[----:B------:R-:W-:Y:S01]  /*0f60*/  FSETP.GEU.AND P1, PT, |R19|, 6.5827683646048100446e-37, PT ;  /* 0x036000001300780b */ /* 0x000fe20003f2e200 */
[----:B------:R-:W-:Y:S01]  /*0f70*/  IMAD.MOV.U32 R15, RZ, RZ, R19 ;  /* 0x000000ffff0f7224 */ /* 0x000fe200078e0013 */
[----:B------:R-:W-:Y:S05]  /*0f80*/  BSSY.RECONVERGENT B0, `(.L_x_9) ;  /* 0x0000009000007945 */ /* 0x000fea0003800200 */
[----:B------:R-:W-:-:S08]  /*0f90*/  DMUL R12, R20, R14 ;  /* 0x0000000e140c7228 */ /* 0x000fd00000000000 */
[----:B------:R-:W-:-:S08]  /*0fa0*/  DFMA R16, R12, -R16, R14 ;  /* 0x800000100c10722b */ /* 0x000fd0000000000e */
[----:B------:R-:W-:-:S10]  /*0fb0*/  DFMA R12, R20, R16, R12 ;  /* 0x00000010140c722b */ /* 0x000fd4000000000c */
[----:B------:R-:W-:-:S05]  /*0fc0*/  FFMA R5, RZ, 2.0633285045623779297, R13 ;  /* 0x40040d93ff057823 */ /* 0x000fca000000000d */
[----:B------:R-:W-:-:S13]  /*0fd0*/  FSETP.GT.AND P0, PT, |R5|, 1.469367938527859385e-39, PT ;  /* 0x001000000500780b */ /* 0x000fda0003f04200 */
[----:B------:R-:W-:Y:S05]  /*0fe0*/  @P0 BRA P1, `(.L_x_10) ;  /* 0x0000000000080947 */ /* 0x000fea0000800000 */
[----:B------:R-:W-:-:S07]  /*0ff0*/  MOV R24, 0x1010 ;  /* 0x0000101000187802 */ /* 0x000fce0000000f00 */
[----:B------:R-:W-:Y:S05]  /*1000*/  CALL.REL.NOINC `($__internal_0_$__cuda_sm20_div_rn_f64_full) ;  /* 0x0000000c00887944 */ /* 0x000fea0003c00000 */
.L_x_10:
[----:B------:R-:W-:Y:S05]  /*1010*/  BSYNC.RECONVERGENT B0 ;  /* 0x0000000000007941 */ /* 0x000fea0003800200 */
.L_x_9:
[----:B------:R-:W-:Y:S01]  /*1020*/  I2FP.F32.U32 R5, R30 ;  /* 0x0000001e00057245 */ /* 0x000fe20000201000 */
[----:B------:R-:W-:Y:S01]  /*1030*/  F2F.F32.F64 R31, R12 ;  /* 0x0000000c001f7310 */ /* 0x000fe20000301000 */
[----:B------:R-:W-:Y:S01]  /*1040*/  BSSY.RECONVERGENT B0, `(.L_x_11) ;  /* 0x0000007000007945 */ /* 0x000fe20003800200 */
[----:B------:R-:W-:Y:S02]  /*1050*/  MOV R32, 0x10b0 ;  /* 0x000010b000207802 */ /* 0x000fe40000000f00 */
[----:B------:R-:W-:-:S04]  /*1060*/  FADD R30, R0, -R5 ;  /* 0x80000005001e7221 */ /* 0x000fc80000000000 */
[----:B------:R-:W0:Y:S02]  /*1070*/  F2F.F64.F32 R34, R30 ;  /* 0x0000001e00227310 */ /* 0x000e240000201800 */
[----:B0-----:R-:W-:-:S10]  /*1080*/  DADD R14, -RZ, |R34| ;  /* 0x00000000ff0e7229 */ /* 0x001fd40000000522 */
[----:B------:R-:W-:-:S07]  /*1090*/  IMAD.MOV.U32 R5, RZ, RZ, R15 ;  /* 0x000000ffff057224 */ /* 0x000fce00078e000f */
[----:B------:R-:W-:Y:S05]  /*10a0*/  CALL.REL.NOINC `($_Z32gaussian_interpolation_2d_kernelPfS_ii$__internal_accurate_pow) ;  /* 0x0000001000d87944 */ /* 0x000fea0003c00000 */
[----:B------:R-:W-:Y:S05]  /*10b0*/  BSYNC.RECONVERGENT B0 ;  /* 0x0000000000007941 */ /* 0x000fea0003800200 */
.L_x_11:
        /* <DEDUP_REMOVED lines=79> */
.L_x_13:
[----:B------:R-:W-:Y:S05]  /*15b0*/  BSYNC.RECONVERGENT B0 ;  /* 0x0000000000007941 */ /* 0x000fea0003800200 */
.L_x_12:
[----:B------:R-:W-:Y:S01]  /*15c0*/  IMAD.MOV.U32 R14, RZ, RZ, R18 ;  /* 0x000000ffff0e7224 */ /* 0x000fe200078e0012 */
[----:B------:R-:W-:Y:S01]  /*15d0*/  MOV R15, R19 ;  /* 0x00000013000f7202 */ /* 0x000fe20000000f00 */
[----:B------:R-:W-:Y:S01]  /*15e0*/  BSSY.RECONVERGENT B0, `(.L_x_14) ;  /* 0x000000a000007945 */ /* 0x000fe20003800200 */
[----:B------:R-:W-:-:S04]  /*15f0*/  FSETP.GEU.AND P1, PT, |R19|, 6.5827683646048100446e-37, PT ;  /* 0x036000001300780b */ /* 0x000fc80003f2e200 */
        /* <DEDUP_REMOVED lines=8> */
.L_x_15:
[----:B------:R-:W-:Y:S05]  /*1680*/  BSYNC.RECONVERGENT B0 ;  /* 0x0000000000007941 */ /* 0x000fea0003800200 */
.L_x_14:
[----:B------:R-:W-:Y:S01]  /*1690*/  I2FP.F32.U32 R5, R10 ;  /* 0x0000000a00057245 */ /* 0x000fe20000201000 */
        /* <DEDUP_REMOVED lines=9> */
.L_x_16:
        /* <DEDUP_REMOVED lines=79> */
.L_x_18:
[----:B------:R-:W-:Y:S05]  /*1c20*/  BSYNC.RECONVERGENT B0 ;  /* 0x0000000000007941 */ /* 0x000fea0003800200 */
.L_x_17:
        /* <DEDUP_REMOVED lines=10> */
[----:B------:R-:W-:Y:S01]  /*1cd0*/  IMAD.MOV.U32 R18, RZ, RZ, R16 ;  /* 0x000000ffff127224 */ /* 0x000fe200078e0010 */
[----:B------:R-:W-:Y:S02]  /*1ce0*/  MOV R19, R17 ;  /* 0x0000001100137202 */ /* 0x000fe40000000f00 */
[----:B------:R-:W-:-:S07]  /*1cf0*/  MOV R24, 0x1d10 ;  /* 0x00001d1000187802 */ /* 0x000fce0000000f00 */
[----:B------:R-:W-:Y:S05]  /*1d00*/  CALL.REL.NOINC `($__internal_0_$__cuda_sm20_div_rn_f64_full) ;  /* 0x0000000000487944 */ /* 0x000fea0003c00000 */
.L_x_20:
[----:B------:R-:W-:Y:S05]  /*1d10*/  BSYNC.RECONVERGENT B0 ;  /* 0x0000000000007941 */ /* 0x000fea0003800200 */
.L_x_19:
[----:B------:R-:W0:Y:S01]  /*1d20*/  LDC.64 R2, c[0x0][0x388] ;  /* 0x0000e200ff027b82 */ /* 0x000e220000000a00 */
[----:B------:R-:W1:Y:S01]  /*1d30*/  F2F.F32.F64 R12, R12 ;  /* 0x0000000c000c7310 */ /* 0x000e620000301000 */
[----:B------:R-:W-:Y:S01]  /*1d40*/  FMUL R15, R8, R31 ;  /* 0x0000001f080f7220 */ /* 0x000fe20000400000 */
[-C--:B------:R-:W-:Y:S01]  /*1d50*/  FMUL R5, R6, R11.reuse ;  /* 0x0000000b06057220 */ /* 0x080fe20000400000 */
[----:B------:R-:W-:Y:S01]  /*1d60*/  FMUL R4, R4, R11 ;  /* 0x0000000b04047220 */ /* 0x000fe20000400000 */
[----:B------:R-:W-:Y:S01]  /*1d70*/  FMUL R0, R7, R31 ;  /* 0x0000001f07007220 */ /* 0x000fe20000400000 */
[----:B------:R-:W-:-:S04]  /*1d80*/  FMUL R15, R10, R15 ;  /* 0x0000000f0a0f7220 */ /* 0x000fc80000400000 */
[----:B------:R-:W-:-:S04]  /*1d90*/  FFMA R5, R10, R5, R15 ;  /* 0x000000050a057223 */ /* 0x000fc8000000000f */
[----:B-1----:R-:W-:-:S04]  /*1da0*/  FFMA R5, R12, R4, R5 ;  /* 0x000000040c057223 */ /* 0x002fc80000000005 */
[----:B------:R-:W-:Y:S01]  /*1db0*/  FFMA R5, R12, R0, R5 ;  /* 0x000000000c057223 */ /* 0x000fe20000000005 */
[----:B0-----:R-:W-:-:S05]  /*1dc0*/  IMAD.WIDE R2, R9, 0x4, R2 ;  /* 0x0000000409027825 */ /* 0x001fca00078e0202 */
[----:B------:R-:W-:Y:S01]  /*1dd0*/  STG.E desc[UR4][R2.64], R5 ;  /* 0x0000000502007986 */ /* 0x000fe2000c101904 */
[----:B------:R-:W-:Y:S05]  /*1de0*/  EXIT ;  /* 0x000000000000794d */ /* 0x000fea0003800000 */
.L_x_0:
[----:B------:R-:W0:Y:S02]  /*1df0*/  LDC.64 R2, c[0x0][0x388] ;  /* 0x0000e200ff027b82 */ /* 0x000e240000000a00 */
[----:B0-----:R-:W-:-:S05]  /*1e00*/  IMAD.WIDE R2, R9, 0x4, R2 ;  /* 0x0000000409027825 */ /* 0x001fca00078e0202 */
[----:B------:R-:W-:Y:S01]  /*1e10*/  STG.E desc[UR4][R2.64], R5 ;  /* 0x0000000502007986 */ /* 0x000fe2000c101904 */
[----:B------:R-:W-:Y:S05]  /*1e20*/  EXIT ;  /* 0x000000000000794d */ /* 0x000fea0003800000 */
        .weak           $__internal_0_$__cuda_sm20_div_rn_f64_full
        .type           $__internal_0_$__cuda_sm20_div_rn_f64_full,@function
        .size           $__internal_0_$__cuda_sm20_div_rn_f64_full,($_Z32gaussian_interpolation_2d_kernelPfS_ii$__internal_accurate_pow - $__internal_0_$__cuda_sm20_div_rn_f64_full)
$__internal_0_$__cuda_sm20_div_rn_f64_full:
[C---:B------:R-:W-:Y:S01]  /*1e30*/  FSETP.GEU.AND P0, PT, |R3|.reuse, 1.469367938527859385e-39, PT ;  /* 0x001000000300780b */ /* 0x040fe20003f0e200 */
[----:B------:R-:W-:Y:S01]  /*1e40*/  IMAD.MOV.U32 R13, RZ, RZ, R19 ;  /* 0x000000ffff0d7224 */ /* 0x000fe200078e0013 */
[C---:B------:R-:W-:Y:S01]  /*1e50*/  LOP3.LUT R22, R3.reuse, 0x800fffff, RZ, 0xc0, !PT ;  /* 0x800fffff03167812 */ /* 0x040fe200078ec0ff */
[----:B------:R-:W-:Y:S01]  /*1e60*/  IMAD.MOV.U32 R16, RZ, RZ, 0x1 ;  /* 0x00000001ff107424 */ /* 0x000fe200078e00ff */
[----:B------:R-:W-:Y:S01]  /*1e70*/  LOP3.LUT R26, R3, 0x7ff00000, RZ, 0xc0, !PT ;  /* 0x7ff00000031a7812 */ /* 0x000fe200078ec0ff */
[----:B------:R-:W-:Y:S01]  /*1e80*/  IMAD.MOV.U32 R12, RZ, RZ, R18 ;  /* 0x000000ffff0c7224 */ /* 0x000fe200078e0012 */
[----:B------:R-:W-:Y:S01]  /*1e90*/  LOP3.LUT R23, R22, 0x3ff00000, RZ, 0xfc, !PT ;  /* 0x3ff0000016177812 */ /* 0x000fe200078efcff */
[----:B------:R-:W-:Y:S01]  /*1ea0*/  IMAD.MOV.U32 R22, RZ, RZ, R2 ;  /* 0x000000ffff167224 */ /* 0x000fe200078e0002 */
[C---:B------:R-:W-:Y:S01]  /*1eb0*/  FSETP.GEU.AND P2, PT, |R13|.reuse, 1.469367938527859385e-39, PT ;  /* 0x001000000d00780b */ /* 0x040fe20003f4e200 */
[----:B------:R-:W-:Y:S01]  /*1ec0*/  IMAD.MOV.U32 R25, RZ, RZ, 0x1ca00000 ;  /* 0x1ca00000ff197424 */ /* 0x000fe200078e00ff */
[----:B------:R-:W-:Y:S01]  /*1ed0*/  LOP3.LUT R5, R13, 0x7ff00000, RZ, 0xc0, !PT ;  /* 0x7ff000000d057812 */ /* 0x000fe200078ec0ff */
[----:B------:R-:W-:Y:S01]  /*1ee0*/  IMAD.MOV.U32 R20, RZ, RZ, R12 ;  /* 0x000000ffff147224 */ /* 0x000fe200078e000c */
[----:B------:R-:W-:Y:S01]  /*1ef0*/  BSSY.RECONVERGENT B1, `(.L_x_21) ;  /* 0x000004d000017945 */ /* 0x000fe20003800200 */
[----:B------:R-:W-:Y:S01]  /*1f00*/  @!P0 DMUL R22, R2, 8.98846567431157953865e+307 ;  /* 0x7fe0000002168828 */ /* 0x000fe20000000000 */
[----:B------:R-:W-:Y:S01]  /*1f10*/  ISETP.GE.U32.AND P1, PT, R5, R26, PT ;  /* 0x0000001a0500720c */ /* 0x000fe20003f26070 */
[----:B------:R-:W-:-:S03]  /*1f20*/  IMAD.MOV.U32 R27, RZ, RZ, R5 ;  /* 0x000000ffff1b7224 */ /* 0x000fc600078e0005 */
[----:B------:R-:W-:Y:S01]  /*1f30*/  SEL R21, R25, 0x63400000, !P1 ;  /* 0x6340000019157807 */ /* 0x000fe20004800000 */
[----:B------:R-:W0:Y:S02]  /*1f40*/  MUFU.RCP64H R17, R23 ;  /* 0x0000001700117308 */ /* 0x000e240000001800 */
[----:B------:R-:W-:Y:S02]  /*1f50*/  @!P2 LOP3.LUT R18, R3, 0x7ff00000, RZ, 0xc0, !PT ;  /* 0x7ff000000312a812 */ /* 0x000fe400078ec0ff */
[----:B------:R-:W-:Y:S02]  /*1f60*/  LOP3.LUT R21, R21, 0x800fffff, R13, 0xf8, !PT ;  /* 0x800fffff15157812 */ /* 0x000fe400078ef80d */
[----:B------:R-:W-:Y:S02]  /*1f70*/  @!P2 ISETP.GE.U32.AND P3, PT, R5, R18, PT ;  /* 0x000000120500a20c */ /* 0x000fe40003f66070 */
[----:B------:R-:W-:Y:S01]  /*1f80*/  @!P0 LOP3.LUT R26, R23, 0x7ff00000, RZ, 0xc0, !PT ;  /* 0x7ff00000171a8812 */ /* 0x000fe200078ec0ff */
[----:B0-----:R-:W-:-:S08]  /*1f90*/  DFMA R14, R16, -R22, 1 ;  /* 0x3ff00000100e742b */ /* 0x001fd00000000816 */
[----:B------:R-:W-:-:S08]  /*1fa0*/  DFMA R14, R14, R14, R14 ;  /* 0x0000000e0e0e722b */ /* 0x000fd0000000000e */
[----:B------:R-:W-:Y:S01]  /*1fb0*/  DFMA R14, R16, R14, R16 ;  /* 0x0000000e100e722b */ /* 0x000fe20000000010 */
[----:B------:R-:W-:Y:S01]  /*1fc0*/  @!P2 SEL R17, R25, 0x63400000, !P3 ;  /* 0x634000001911a807 */ /* 0x000fe20005800000 */
[----:B------:R-:W-:-:S03]  /*1fd0*/  @!P2 IMAD.MOV.U32 R16, RZ, RZ, RZ ;  /* 0x000000ffff10a224 */ /* 0x000fc600078e00ff */
[----:B------:R-:W-:-:S03]  /*1fe0*/  @!P2 LOP3.LUT R17, R17, 0x80000000, R13, 0xf8, !PT ;  /* 0x800000001111a812 */ /* 0x000fc600078ef80d */
[----:B------:R-:W-:Y:S01]  /*1ff0*/  DFMA R18, R14, -R22, 1 ;  /* 0x3ff000000e12742b */ /* 0x000fe20000000816 */
[----:B------:R-:W-:-:S06]  /*2000*/  @!P2 LOP3.LUT R17, R17, 0x100000, RZ, 0xfc, !PT ;  /* 0x001000001111a812 */ /* 0x000fcc00078efcff */
[----:B------:R-:W-:Y:S02]  /*2010*/  @!P2 DFMA R20, R20, 2, -R16 ;  /* 0x400000001414a82b */ /* 0x000fe40000000810 */
[----:B------:R-:W-:-:S08]  /*2020*/  DFMA R18, R14, R18, R14 ;  /* 0x000000120e12722b */ /* 0x000fd0000000000e */
[----:B------:R-:W-:Y:S01]  /*2030*/  @!P2 LOP3.LUT R27, R21, 0x7ff00000, RZ, 0xc0, !PT ;  /* 0x7ff00000151ba812 */ /* 0x000fe200078ec0ff */
[----:B------:R-:W-:-:S04]  /*2040*/  DMUL R14, R18, R20 ;  /* 0x00000014120e7228 */ /* 0x000fc80000000000 */
[----:B------:R-:W-:-:S04]  /*2050*/  VIADD R28, R27, 0xffffffff ;  /* 0xffffffff1b1c7836 */ /* 0x000fc80000000000 */
[----:B------:R-:W-:Y:S01]  /*2060*/  DFMA R16, R14, -R22, R20 ;  /* 0x800000160e10722b */ /* 0x000fe20000000014 */
[----:B------:R-:W-:Y:S01]  /*2070*/  ISETP.GT.U32.AND P0, PT, R28, 0x7feffffe, PT ;  /* 0x7feffffe1c00780c */ /* 0x000fe20003f04070 */
[----:B------:R-:W-:-:S05]  /*2080*/  VIADD R28, R26, 0xffffffff ;  /* 0xffffffff1a1c7836 */ /* 0x000fca0000000000 */
[----:B------:R-:W-:Y:S01]  /*2090*/  ISETP.GT.U32.OR P0, PT, R28, 0x7feffffe, P0 ;  /* 0x7feffffe1c00780c */ /* 0x000fe20000704470 */
[----:B------:R-:W-:-:S12]  /*20a0*/  DFMA R16, R18, R16, R14 ;  /* 0x000000101210722b */ /* 0x000fd8000000000e */
[----:B------:R-:W-:Y:S05]  /*20b0*/  @P0 BRA `(.L_x_22) ;  /* 0x00000000006c0947 */ /* 0x000fea0003800000 */
[----:B------:R-:W-:-:S04]  /*20c0*/  LOP3.LUT R14, R3, 0x7ff00000, RZ, 0xc0, !PT ;  /* 0x7ff00000030e7812 */ /* 0x000fc800078ec0ff */
[CC--:B------:R-:W-:Y:S02]  /*20d0*/  VIADDMNMX R12, R5.reuse, -R14.reuse, 0xb9600000, !PT ;  /* 0xb9600000050c7446 */ /* 0x0c0fe4000780090e */
[----:B------:R-:W-:Y:S02]  /*20e0*/  ISETP.GE.U32.AND P0, PT, R5, R14, PT ;  /* 0x0000000e0500720c */ /* 0x000fe40003f06070 */
[----:B------:R-:W-:Y:S02]  /*20f0*/  VIMNMX R5, PT, PT, R12, 0x46a00000, PT ;  /* 0x46a000000c057848 */ /* 0x000fe40003fe0100 */
[----:B------:R-:W-:-:S05]  /*2100*/  SEL R12, R25, 0x63400000, !P0 ;  /* 0x63400000190c7807 */ /* 0x000fca0004000000 */
[----:B------:R-:W-:Y:S02]  /*2110*/  IMAD.IADD R5, R5, 0x1, -R12 ;  /* 0x0000000105057824 */ /* 0x000fe400078e0a0c */
[----:B------:R-:W-:Y:S02]  /*2120*/  IMAD.MOV.U32 R12, RZ, RZ, RZ ;  /* 0x000000ffff0c7224 */ /* 0x000fe400078e00ff */
[----:B------:R-:W-:-:S06]  /*2130*/  VIADD R13, R5, 0x7fe00000 ;  /* 0x7fe00000050d7836 */ /* 0x000fcc0000000000 */
[----:B------:R-:W-:-:S10]  /*2140*/  DMUL R14, R16, R12 ;  /* 0x0000000c100e7228 */ /* 0x000fd40000000000 */
[----:B------:R-:W-:-:S13]  /*2150*/  FSETP.GTU.AND P0, PT, |R15|, 1.469367938527859385e-39, PT ;  /* 0x001000000f00780b */ /* 0x000fda0003f0c200 */
[----:B------:R-:W-:Y:S05]  /*2160*/  @P0 BRA `(.L_x_23) ;  /* 0x0000000000940947 */ /* 0x000fea0003800000 */
[----:B------:R-:W-:Y:S01]  /*2170*/  DFMA R20, R16, -R22, R20 ;  /* 0x800000161014722b */ /* 0x000fe20000000014 */
[----:B------:R-:W-:-:S09]  /*2180*/  IMAD.MOV.U32 R18, RZ, RZ, RZ ;  /* 0x000000ffff127224 */ /* 0x000fd200078e00ff */
[C---:B------:R-:W-:Y:S02]  /*2190*/  FSETP.NEU.AND P0, PT, R21.reuse, RZ, PT ;  /* 0x000000ff1500720b */ /* 0x040fe40003f0d000 */
[----:B------:R-:W-:-:S04]  /*21a0*/  LOP3.LUT R23, R21, 0x80000000, R3, 0x48, !PT ;  /* 0x8000000015177812 */ /* 0x000fc800078e4803 */
[----:B------:R-:W-:-:S07]  /*21b0*/  LOP3.LUT R19, R23, R13, RZ, 0xfc, !PT ;  /* 0x0000000d17137212 */ /* 0x000fce00078efcff */
[----:B------:R-:W-:Y:S05]  /*21c0*/  @!P0 BRA `(.L_x_23) ;  /* 0x00000000007c8947 */ /* 0x000fea0003800000 */
[----:B------:R-:W-:Y:S01]  /*21d0*/  IMAD.MOV R13, RZ, RZ, -R5 ;  /* 0x000000ffff0d7224 */ /* 0x000fe200078e0a05 */
[----:B------:R-:W-:Y:S01]  /*21e0*/  IADD3 R5, PT, PT, -R5, -0x43300000, RZ ;  /* 0xbcd0000005057810 */ /* 0x000fe20007ffe1ff */
[----:B------:R-:W-:-:S06]  /*21f0*/  IMAD.MOV.U32 R12, RZ, RZ, RZ ;  /* 0x000000ffff0c7224 */ /* 0x000fcc00078e00ff */
[----:B------:R-:W-:Y:S02]  /*2200*/  DFMA R12, R14, -R12, R16 ;  /* 0x8000000c0e0c722b */ /* 0x000fe40000000010 */
[----:B------:R-:W-:-:S08]  /*2210*/  DMUL.RP R16, R16, R18 ;  /* 0x0000001210107228 */ /* 0x000fd00000008000 */
[----:B------:R-:W-:Y:S02]  /*2220*/  FSETP.NEU.AND P0, PT, |R13|, R5, PT ;  /* 0x000000050d00720b */ /* 0x000fe40003f0d200 */
[----:B------:R-:W-:Y:S02]  /*2230*/  LOP3.LUT R23, R17, R23, RZ, 0x3c, !PT ;  /* 0x0000001711177212 */ /* 0x000fe400078e3cff */
[----:B------:R-:W-:Y:S02]  /*2240*/  FSEL R14, R16, R14, !P0 ;  /* 0x0000000e100e7208 */ /* 0x000fe40004000000 */
[----:B------:R-:W-:Y:S01]  /*2250*/  FSEL R15, R23, R15, !P0 ;  /* 0x0000000f170f7208 */ /* 0x000fe20004000000 */
[----:B------:R-:W-:Y:S06]  /*2260*/  BRA `(.L_x_23) ;  /* 0x0000000000547947 */ /* 0x000fec0003800000 */
.L_x_22:
[----:B------:R-:W-:-:S14]  /*2270*/  DSETP.NAN.AND P0, PT, R12, R12, PT ;  /* 0x0000000c0c00722a */ /* 0x000fdc0003f08000 */
[----:B------:R-:W-:Y:S05]  /*2280*/  @P0 BRA `(.L_x_24) ;  /* 0x0000000000440947 */ /* 0x000fea0003800000 */
[----:B------:R-:W-:-:S14]  /*2290*/  DSETP.NAN.AND P0, PT, R2, R2, PT ;  /* 0x000000020200722a */ /* 0x000fdc0003f08000 */
[----:B------:R-:W-:Y:S05]  /*22a0*/  @P0 BRA `(.L_x_25) ;  /* 0x0000000000300947 */ /* 0x000fea0003800000 */
[----:B------:R-:W-:Y:S01]  /*22b0*/  ISETP.NE.AND P0, PT, R27, R26, PT ;  /* 0x0000001a1b00720c */ /* 0x000fe20003f05270 */
[----:B------:R-:W-:Y:S01]  /*22c0*/  IMAD.MOV.U32 R14, RZ, RZ, 0x0 ;  /* 0x00000000ff0e7424 */ /* 0x000fe200078e00ff */
[----:B------:R-:W-:-:S11]  /*22d0*/  MOV R15, 0xfff80000 ;  /* 0xfff80000000f7802 */ /* 0x000fd60000000f00 */
[----:B------:R-:W-:Y:S05]  /*22e0*/  @!P0 BRA `(.L_x_23) ;  /* 0x0000000000348947 */ /* 0x000fea0003800000 */
[----:B------:R-:W-:Y:S02]  /*22f0*/  ISETP.NE.AND P0, PT, R27, 0x7ff00000, PT ;  /* 0x7ff000001b00780c */ /* 0x000fe40003f05270 */
[----:B------:R-:W-:Y:S02]  /*2300*/  LOP3.LUT R15, R13, 0x80000000, R3, 0x48, !PT ;  /* 0x800000000d0f7812 */ /* 0x000fe400078e4803 */
[----:B------:R-:W-:-:S13]  /*2310*/  ISETP.EQ.OR P0, PT, R26, RZ, !P0 ;  /* 0x000000ff1a00720c */ /* 0x000fda0004702670 */
[----:B------:R-:W-:Y:S01]  /*2320*/  @P0 LOP3.LUT R5, R15, 0x7ff00000, RZ, 0xfc, !PT ;  /* 0x7ff000000f050812 */ /* 0x000fe200078efcff */
[----:B------:R-:W-:Y:S02]  /*2330*/  @!P0 IMAD.MOV.U32 R14, RZ, RZ, RZ ;  /* 0x000000ffff0e8224 */ /* 0x000fe400078e00ff */
[----:B------:R-:W-:Y:S02]  /*2340*/  @P0 IMAD.MOV.U32 R14, RZ, RZ, RZ ;  /* 0x000000ffff0e0224 */ /* 0x000fe400078e00ff */
[----:B------:R-:W-:Y:S01]  /*2350*/  @P0 IMAD.MOV.U32 R15, RZ, RZ, R5 ;  /* 0x000000ffff0f0224 */ /* 0x000fe200078e0005 */
[----:B------:R-:W-:Y:S06]  /*2360*/  BRA `(.L_x_23) ;  /* 0x0000000000147947 */ /* 0x000fec0003800000 */
.L_x_25:
[----:B------:R-:W-:Y:S01]  /*2370*/  LOP3.LUT R15, R3, 0x80000, RZ, 0xfc, !PT ;  /* 0x00080000030f7812 */ /* 0x000fe200078efcff */
[----:B------:R-:W-:Y:S01]  /*2380*/  IMAD.MOV.U32 R14, RZ, RZ, R2 ;  /* 0x000000ffff0e7224 */ /* 0x000fe200078e0002 */
[----:B------:R-:W-:Y:S06]  /*2390*/  BRA `(.L_x_23) ;  /* 0x0000000000087947 */ /* 0x000fec0003800000 */
.L_x_24:
[----:B------:R-:W-:Y:S01]  /*23a0*/  LOP3.LUT R15, R13, 0x80000, RZ, 0xfc, !PT ;  /* 0x000800000d0f7812 */ /* 0x000fe200078efcff */
[----:B------:R-:W-:-:S07]  /*23b0*/  IMAD.MOV.U32 R14, RZ, RZ, R12 ;  /* 0x000000ffff0e7224 */ /* 0x000fce00078e000c */
.L_x_23:
[----:B------:R-:W-:Y:S05]  /*23c0*/  BSYNC.RECONVERGENT B1 ;  /* 0x0000000000017941 */ /* 0x000fea0003800200 */
.L_x_21:
[----:B------:R-:W-:Y:S02]  /*23d0*/  IMAD.MOV.U32 R25, RZ, RZ, 0x0 ;  /* 0x00000000ff197424 */ /* 0x000fe400078e00ff */
[----:B------:R-:W-:Y:S02]  /*23e0*/  IMAD.MOV.U32 R12, RZ, RZ, R14 ;  /* 0x000000ffff0c7224 */ /* 0x000fe400078e000e */
[----:B------:R-:W-:Y:S01]  /*23f0*/  IMAD.MOV.U32 R13, RZ, RZ, R15 ;  /* 0x000000ffff0d7224 */ /* 0x000fe200078e000f */
[----:B------:R-:W-:Y:S06]  /*2400*/  RET.REL.NODEC R24 `(_Z32gaussian_interpolation_2d_kernelPfS_ii) ;  /* 0xffffffd818fc7950 */ /* 0x000fec0003c3ffff */
        .type           $_Z32gaussian_interpolation_2d_kernelPfS_ii$__internal_accurate_pow,@function
        .size           $_Z32gaussian_interpolation_2d_kernelPfS_ii$__internal_accurate_pow,(.L_x_29 - $_Z32gaussian_interpolation_2d_kernelPfS_ii$__internal_accurate_pow)
$_Z32gaussian_interpolation_2d_kernelPfS_ii$__internal_accurate_pow:
[----:B------:R-:W-:Y:S01]  /*2410*/  ISETP.GT.U32.AND P0, PT, R5, 0xfffff, PT ;  /* 0x000fffff0500780c */ /* 0x000fe20003f04070 */
[----:B------:R-:W-:Y:S01]  /*2420*/  IMAD.MOV.U32 R12, RZ, RZ, R14 ;  /* 0x000000ffff0c7224 */ /* 0x000fe200078e000e */
[----:B------:R-:W-:Y:S01]  /*2430*/  MOV R18, 0x41ad3b5a ;  /* 0x41ad3b5a00127802 */ /* 0x000fe20000000f00 */
[--C-:B------:R-:W-:Y:S01]  /*2440*/  IMAD.MOV.U32 R13, RZ, RZ, R5.reuse ;  /* 0x000000ffff0d7224 */ /* 0x100fe200078e0005 */
[----:B------:R-:W-:Y:S01]  /*2450*/  UMOV UR6, 0x7d2cafe2 ;  /* 0x7d2cafe200067882 */ /* 0x000fe20000000000 */
[--C-:B------:R-:W-:Y:S01]  /*2460*/  IMAD.MOV.U32 R15, RZ, RZ, R5.reuse ;  /* 0x000000ffff0f7224 */ /* 0x100fe200078e0005 */
[----:B------:R-:W-:Y:S01]  /*2470*/  UMOV UR7, 0x3eb0f5ff ;  /* 0x3eb0f5ff00077882 */ /* 0x000fe20000000000 */
[----:B------:R-:W-:Y:S01]  /*2480*/  IMAD.MOV.U32 R19, RZ, RZ, 0x3ed0f5d2 ;  /* 0x3ed0f5d2ff137424 */ /* 0x000fe200078e00ff */
[----:B------:R-:W-:Y:S01]  /*2490*/  SHF.R.U32.HI R5, RZ, 0x14, R5 ;  /* 0x00000014ff057819 */ /* 0x000fe20000011605 */
[----:B------:R-:W-:Y:S01]  /*24a0*/  UMOV UR8, 0x3b39803f ;  /* 0x3b39803f00087882 */ /* 0x000fe20000000000 */
[----:B------:R-:W-:-:S03]  /*24b0*/  UMOV UR9, 0x3c7abc9e ;  /* 0x3c7abc9e00097882 */ /* 0x000fc60000000000 */
[----:B------:R-:W-:-:S10]  /*24c0*/  @!P0 DMUL R12, R12, 1.80143985094819840000e+16 ;  /* 0x435000000c0c8828 */ /* 0x000fd40000000000 */
[----:B------:R-:W-:Y:S01]  /*24d0*/  @!P0 IMAD.MOV.U32 R15, RZ, RZ, R13 ;  /* 0x000000ffff0f8224 */ /* 0x000fe200078e000d */
[----:B------:R-:W-:Y:S01]  /*24e0*/  @!P0 LEA.HI R5, R13, 0xffffffca, RZ, 0xc ;  /* 0xffffffca0d058811 */ /* 0x000fe200078f60ff */
[----:B------:R-:W-:Y:S02]  /*24f0*/  @!P0 IMAD.MOV.U32 R14, RZ, RZ, R12 ;  /* 0x000000ffff0e8224 */ /* 0x000fe400078e000c */
[----:B------:R-:W-:Y:S01]  /*2500*/  IMAD.MOV.U32 R13, RZ, RZ, 0x43300000 ;  /* 0x43300000ff0d7424 */ /* 0x000fe200078e00ff */
[----:B------:R-:W-:Y:S01]  /*2510*/  LOP3.LUT R15, R15, 0x800fffff, RZ, 0xc0, !PT ;  /* 0x800fffff0f0f7812 */ /* 0x000fe200078ec0ff */
[----:B------:R-:W-:Y:S02]  /*2520*/  IMAD.MOV.U32 R16, RZ, RZ, R14 ;  /* 0x000000ffff107224 */ /* 0x000fe400078e000e */
[----:B------:R-:W-:Y:S01]  /*2530*/  IMAD.MOV.U32 R14, RZ, RZ, RZ ;  /* 0x000000ffff0e7224 */ /* 0x000fe200078e00ff */
[----:B------:R-:W-:Y:S01]  /*2540*/  LOP3.LUT R17, R15, 0x3ff00000, RZ, 0xfc, !PT ;  /* 0x3ff000000f117812 */ /* 0x000fe200078efcff */
[----:B------:R-:W-:-:S03]  /*2550*/  VIADD R12, R5, 0xfffffc01 ;  /* 0xfffffc01050c7836 */ /* 0x000fc60000000000 */
[----:B------:R-:W-:-:S13]  /*2560*/  ISETP.GE.U32.AND P1, PT, R17, 0x3ff6a09f, PT ;  /* 0x3ff6a09f1100780c */ /* 0x000fda0003f26070 */
[----:B------:R-:W-:Y:S02]  /*2570*/  @P1 VIADD R15, R17, 0xfff00000 ;  /* 0xfff00000110f1836 */ /* 0x000fe40000000000 */
[----:B------:R-:W-:Y:S02]  /*2580*/  @P1 VIADD R12, R5, 0xfffffc02 ;  /* 0xfffffc02050c1836 */ /* 0x000fe40000000000 */
[----:B------:R-:W-:-:S03]  /*2590*/  @P1 IMAD.MOV.U32 R17, RZ, RZ, R15 ;  /* 0x000000ffff111224 */ /* 0x000fc600078e000f */
[----:B------:R-:W-:-:S03]  /*25a0*/  LOP3.LUT R12, R12, 0x80000000, RZ, 0x3c, !PT ;  /* 0x800000000c0c7812 */ /* 0x000fc600078e3cff */
[C---:B------:R-:W-:Y:S02]  /*25b0*/  DADD R22, R16.reuse, 1 ;  /* 0x3ff0000010167429 */ /* 0x040fe40000000000 */
[----:B------:R-:W-:-:S04]  /*25c0*/  DADD R16, R16, -1 ;  /* 0xbff0000010107429 */ /* 0x000fc80000000000 */
[----:B------:R-:W0:Y:S02]  /*25d0*/  MUFU.RCP64H R15, R23 ;  /* 0x00000017000f7308 */ /* 0x000e240000001800 */
[----:B0-----:R-:W-:-:S08]  /*25e0*/  DFMA R20, -R22, R14, 1 ;  /* 0x3ff000001614742b */ /* 0x001fd0000000010e */
[----:B------:R-:W-:-:S08]  /*25f0*/  DFMA R20, R20, R20, R20 ;  /* 0x000000141414722b */ /* 0x000fd00000000014 */
[----:B------:R-:W-:-:S08]  /*2600*/  DFMA R20, R14, R20, R14 ;  /* 0x000000140e14722b */ /* 0x000fd0000000000e */
[----:B------:R-:W-:-:S08]  /*2610*/  DMUL R14, R16, R20 ;  /* 0x00000014100e7228 */ /* 0x000fd00000000000 */
[----:B------:R-:W-:-:S08]  /*2620*/  DFMA R14, R16, R20, R14 ;  /* 0x00000014100e722b */ /* 0x000fd0000000000e */
[----:B------:R-:W-:-:S08]  /*2630*/  DMUL R26, R14, R14 ;  /* 0x0000000e0e1a7228 */ /* 0x000fd00000000000 */
[----:B------:R-:W-:Y:S01]  /*2640*/  DFMA R18, R26, UR6, R18 ;  /* 0x000000061a127c2b */ /* 0x000fe20008000012 */
[----:B------:R-:W-:Y:S01]  /*2650*/  UMOV UR6, 0x75488a3f ;  /* 0x75488a3f00067882 */ /* 0x000fe20000000000 */
[----:B------:R-:W-:-:S06]  /*2660*/  UMOV UR7, 0x3ef3b20a ;  /* 0x3ef3b20a00077882 */ /* 0x000fcc0000000000 */
[----:B------:R-:W-:Y:S01]  /*2670*/  DFMA R24, R26, R18, UR6 ;  /* 0x000000061a187e2b */ /* 0x000fe20008000012 */
[----:B------:R-:W-:Y:S01]  /*2680*/  UMOV UR6, 0xe4faecd5 ;  /* 0xe4faecd500067882 */ /* 0x000fe20000000000 */
[----:B------:R-:W-:Y:S01]  /*2690*/  UMOV UR7, 0x3f1745cd ;  /* 0x3f1745cd00077882 */ /* 0x000fe20000000000 */
[----:B------:R-:W-:-:S05]  /*26a0*/  DADD R18, R16, -R14 ;  /* 0x0000000010127229 */ /* 0x000fca000000080e */
[----:B------:R-:W-:Y:S01]  /*26b0*/  DFMA R24, R26, R24, UR6 ;  /* 0x000000061a187e2b */ /* 0x000fe20008000018 */
[----:B------:R-:W-:Y:S01]  /*26c0*/  UMOV UR6, 0x258a578b ;  /* 0x258a578b00067882 */ /* 0x000fe20000000000 */
[----:B------:R-:W-:Y:S01]  /*26d0*/  UMOV UR7, 0x3f3c71c7 ;  /* 0x3f3c71c700077882 */ /* 0x000fe20000000000 */
[----:B------:R-:W-:-:S05]  /*26e0*/  DADD R18, R18, R18 ;  /* 0x0000000012127229 */ /* 0x000fca0000000012 */
[----:B------:R-:W-:Y:S01]  /*26f0*/  DFMA R24, R26, R24, UR6 ;  /* 0x000000061a187e2b */ /* 0x000fe20008000018 */
[----:B------:R-:W-:Y:S01]  /*2700*/  UMOV UR6, 0x9242b910 ;  /* 0x9242b91000067882 */ /* 0x000fe20000000000 */
[----:B------:R-:W-:Y:S01]  /*2710*/  UMOV UR7, 0x3f624924 ;  /* 0x3f62492400077882 */ /* 0x000fe20000000000 */
[----:B------:R-:W-:-:S05]  /*2720*/  DFMA R18, R16, -R14, R18 ;  /* 0x8000000e1012722b */ /* 0x000fca0000000012 */
[----:B------:R-:W-:Y:S01]  /*2730*/  DFMA R24, R26, R24, UR6 ;  /* 0x000000061a187e2b */ /* 0x000fe20008000018 */
[----:B------:R-:W-:Y:S01]  /*2740*/  UMOV UR6, 0x99999dfb ;  /* 0x99999dfb00067882 */ /* 0x000fe20000000000 */
[----:B------:R-:W-:Y:S01]  /*2750*/  UMOV UR7, 0x3f899999 ;  /* 0x3f89999900077882 */ /* 0x000fe20000000000 */
[----:B------:R-:W-:Y:S02]  /*2760*/  DMUL R18, R20, R18 ;  /* 0x0000001214127228 */ /* 0x000fe40000000000 */
[----:B------:R-:W-:-:S03]  /*2770*/  DMUL R20, R14, R14 ;  /* 0x0000000e0e147228 */ /* 0x000fc60000000000 */
[----:B------:R-:W-:Y:S01]  /*2780*/  DFMA R24, R26, R24, UR6 ;  /* 0x000000061a187e2b */ /* 0x000fe20008000018 */
[----:B------:R-:W-:Y:S01]  /*2790*/  UMOV UR6, 0x55555555 ;  /* 0x5555555500067882 */ /* 0x000fe20000000000 */
[----:B------:R-:W-:-:S03]  /*27a0*/  UMOV UR7, 0x3fb55555 ;  /* 0x3fb5555500077882 */ /* 0x000fc60000000000 */
[----:B------:R-:W-:-:S03]  /*27b0*/  DMUL R28, R14, R20 ;  /* 0x000000140e1c7228 */ /* 0x000fc60000000000 */
[----:B------:R-:W-:-:S08]  /*27c0*/  DFMA R16, R26, R24, UR6 ;  /* 0x000000061a107e2b */ /* 0x000fd00008000018 */
[----:B------:R-:W-:Y:S01]  /*27d0*/  DADD R22, -R16, UR6 ;  /* 0x0000000610167e29 */ /* 0x000fe20008000100 */
[----:B------:R-:W-:Y:S01]  /*27e0*/  UMOV UR6, 0xb9e7b0 ;  /* 0x00b9e7b000067882 */ /* 0x000fe20000000000 */
[----:B------:R-:W-:-:S06]  /*27f0*/  UMOV UR7, 0x3c46a4cb ;  /* 0x3c46a4cb00077882 */ /* 0x000fcc0000000000 */
[----:B------:R-:W-:Y:S02]  /*2800*/  DFMA R22, R26, R24, R22 ;  /* 0x000000181a16722b */ /* 0x000fe40000000016 */
[----:B------:R-:W-:Y:S01]  /*2810*/  DFMA R24, R14, R14, -R20 ;  /* 0x0000000e0e18722b */ /* 0x000fe20000000814 */
[----:B------:R-:W-:Y:S02]  /*2820*/  VIADD R27, R19, 0x100000 ;  /* 0x00100000131b7836 */ /* 0x000fe40000000000 */
[----:B------:R-:W-:-:S06]  /*2830*/  IMAD.MOV.U32 R26, RZ, RZ, R18 ;  /* 0x000000ffff1a7224 */ /* 0x000fcc00078e0012 */
[----:B------:R-:W-:Y:S02]  /*2840*/  DFMA R24, R14, R26, R24 ;  /* 0x0000001a0e18722b */ /* 0x000fe40000000018 */
[----:B------:R-:W-:Y:S01]  /*2850*/  DADD R26, R22, -UR6 ;  /* 0x80000006161a7e29 */ /* 0x000fe20008000000 */
[----:B------:R-:W-:Y:S01]  /*2860*/  UMOV UR6, 0x80000000 ;  /* 0x8000000000067882 */ /* 0x000fe20000000000 */
[----:B------:R-:W-:Y:S01]  /*2870*/  DFMA R22, R14, R20, -R28 ;  /* 0x000000140e16722b */ /* 0x000fe2000000081c */
[----:B------:R-:W-:-:S07]  /*2880*/  UMOV UR7, 0x43300000 ;  /* 0x4330000000077882 */ /* 0x000fce0000000000 */
[----:B------:R-:W-:Y:S02]  /*2890*/  DFMA R22, R18, R20, R22 ;  /* 0x000000141216722b */ /* 0x000fe40000000016 */
[----:B------:R-:W-:-:S06]  /*28a0*/  DADD R20, R16, R26 ;  /* 0x0000000010147229 */ /* 0x000fcc000000001a */
[----:B------:R-:W-:Y:S02]  /*28b0*/  DFMA R22, R14, R24, R22 ;  /* 0x000000180e16722b */ /* 0x000fe40000000016 */
[----:B------:R-:W-:Y:S02]  /*28c0*/  DADD R24, R16, -R20 ;  /* 0x0000000010187229 */ /* 0x000fe40000000814 */
[----:B------:R-:W-:-:S06]  /*28d0*/  DMUL R16, R20, R28 ;  /* 0x0000001c14107228 */ /* 0x000fcc0000000000 */
[----:B------:R-:W-:Y:S02]  /*28e0*/  DADD R26, R26, R24 ;  /* 0x000000001a1a7229 */ /* 0x000fe40000000018 */
[----:B------:R-:W-:-:S08]  /*28f0*/  DFMA R24, R20, R28, -R16 ;  /* 0x0000001c1418722b */ /* 0x000fd00000000810 */
[----:B------:R-:W-:-:S08]  /*2900*/  DFMA R22, R20, R22, R24 ;  /* 0x000000161416722b */ /* 0x000fd00000000018 */
[----:B------:R-:W-:-:S08]  /*2910*/  DFMA R26, R26, R28, R22 ;  /* 0x0000001c1a1a722b */ /* 0x000fd00000000016 */
[----:B------:R-:W-:-:S08]  /*2920*/  DADD R22, R16, R26 ;  /* 0x0000000010167229 */ /* 0x000fd0000000001a */
[--C-:B------:R-:W-:Y:S02]  /*2930*/  DADD R20, R14, R22.reuse ;  /* 0x000000000e147229 */ /* 0x100fe40000000016 */
[----:B------:R-:W-:-:S06]  /*2940*/  DADD R16, R16, -R22 ;  /* 0x0000000010107229 */ /* 0x000fcc0000000816 */
[----:B------:R-:W-:Y:S02]  /*2950*/  DADD R14, R14, -R20 ;  /* 0x000000000e0e7229 */ /* 0x000fe40000000814 */
[----:B------:R-:W-:-:S06]  /*2960*/  DADD R16, R26, R16 ;  /* 0x000000001a107229 */ /* 0x000fcc0000000010 */
[----:B------:R-:W-:-:S08]  /*2970*/  DADD R14, R22, R14 ;  /* 0x00000000160e7229 */ /* 0x000fd0000000000e */
[----:B------:R-:W-:-:S08]  /*2980*/  DADD R14, R16, R14 ;  /* 0x00000000100e7229 */ /* 0x000fd0000000000e */
[----:B------:R-:W-:Y:S02]  /*2990*/  DADD R18, R18, R14 ;  /* 0x0000000012127229 */ /* 0x000fe4000000000e */
[----:B------:R-:W-:Y:S01]  /*29a0*/  DADD R14, R12, -UR6 ;  /* 0x800000060c0e7e29 */ /* 0x000fe20008000000 */
[----:B------:R-:W-:Y:S01]  /*29b0*/  UMOV UR6, 0xfefa39ef ;  /* 0xfefa39ef00067882 */ /* 0x000fe20000000000 */
[----:B------:R-:W-:-:S04]  /*29c0*/  UMOV UR7, 0x3fe62e42 ;  /* 0x3fe62e4200077882 */ /* 0x000fc80000000000 */
[----:B------:R-:W-:-:S08]  /*29d0*/  DADD R16, R20, R18 ;  /* 0x0000000014107229 */ /* 0x000fd00000000012 */
[--C-:B------:R-:W-:Y:S02]  /*29e0*/  DFMA R12, R14, UR6, R16.reuse ;  /* 0x000000060e0c7c2b */ /* 0x100fe40008000010 */
[----:B------:R-:W-:-:S06]  /*29f0*/  DADD R22, R20, -R16 ;  /* 0x0000000014167229 */ /* 0x000fcc0000000810 */
[----:B------:R-:W-:Y:S02]  /*2a00*/  DFMA R20, R14, -UR6, R12 ;  /* 0x800000060e147c2b */ /* 0x000fe4000800000c */
[----:B------:R-:W-:-:S06]  /*2a10*/  DADD R22, R18, R22 ;  /* 0x0000000012167229 */ /* 0x000fcc0000000016 */
[----:B------:R-:W-:-:S08]  /*2a20*/  DADD R20, -R16, R20 ;  /* 0x0000000010147229 */ /* 0x000fd00000000114 */
[----:B------:R-:W-:-:S08]  /*2a30*/  DADD R16, R22, -R20 ;  /* 0x0000000016107229 */ /* 0x000fd00000000814 */
[----:B------:R-:W-:-:S08]  /*2a40*/  DFMA R16, R14, UR8, R16 ;  /* 0x000000080e107c2b */ /* 0x000fd00008000010 */
[----:B------:R-:W-:-:S08]  /*2a50*/  DADD R14, R12, R16 ;  /* 0x000000000c0e7229 */ /* 0x000fd00000000010 */
[----:B------:R-:W-:Y:S02]  /*2a60*/  DADD R12, R12, -R14 ;  /* 0x000000000c0c7229 */ /* 0x000fe4000000080e */
[----:B------:R-:W-:-:S06]  /*2a70*/  DMUL R20, R14, 2 ;  /* 0x400000000e147828 */ /* 0x000fcc0000000000 */
[----:B------:R-:W-:Y:S02]  /*2a80*/  DADD R16, R16, R12 ;  /* 0x0000000010107229 */ /* 0x000fe4000000000c */
[----:B------:R-:W-:-:S08]  /*2a90*/  DFMA R14, R14, 2, -R20 ;  /* 0x400000000e0e782b */ /* 0x000fd00000000814 */
[----:B------:R-:W-:Y:S01]  /*2aa0*/  DFMA R16, R16, 2, R14 ;  /* 0x400000001010782b */ /* 0x000fe2000000000e */
[----:B------:R-:W-:Y:S02]  /*2ab0*/  IMAD.MOV.U32 R14, RZ, RZ, 0x652b82fe ;  /* 0x652b82feff0e7424 */ /* 0x000fe400078e00ff */
[----:B------:R-:W-:-:S05]  /*2ac0*/  IMAD.MOV.U32 R15, RZ, RZ, 0x3ff71547 ;  /* 0x3ff71547ff0f7424 */ /* 0x000fca00078e00ff */
[----:B------:R-:W-:-:S08]  /*2ad0*/  DADD R18, R20, R16 ;  /* 0x0000000014127229 */ /* 0x000fd00000000010 */
[----:B------:R-:W-:Y:S02]  /*2ae0*/  DFMA R14, R18, R14, 6.75539944105574400000e+15 ;  /* 0x43380000120e742b */ /* 0x000fe4000000000e */
[----:B------:R-:W-:Y:S01]  /*2af0*/  FSETP.GEU.AND P0, PT, |R19|, 4.1917929649353027344, PT ;  /* 0x4086232b1300780b */ /* 0x000fe20003f0e200 */
[----:B------:R-:W-:-:S05]  /*2b00*/  DADD R20, R20, -R18 ;  /* 0x0000000014147229 */ /* 0x000fca0000000812 */
[----:B------:R-:W-:-:S03]  /*2b10*/  DADD R12, R14, -6.75539944105574400000e+15 ;  /* 0xc33800000e0c7429 */ /* 0x000fc60000000000 */
[----:B------:R-:W-:-:S05]  /*2b20*/  DADD R16, R16, R20 ;  /* 0x0000000010107229 */ /* 0x000fca0000000014 */
        /* <DEDUP_REMOVED lines=32> */
[----:B------:R-:W-:-:S08]  /*2d30*/  DFMA R12, R22, R12, UR6 ;  /* 0x00000006160c7e2b */ /* 0x000fd0000800000c */
[----:B------:R-:W-:-:S08]  /*2d40*/  DFMA R12, R22, R12, 1 ;  /* 0x3ff00000160c742b */ /* 0x000fd0000000000c */
[----:B------:R-:W-:-:S10]  /*2d50*/  DFMA R12, R22, R12, 1 ;  /* 0x3ff00000160c742b */ /* 0x000fd4000000000c */
[----:B------:R-:W-:Y:S02]  /*2d60*/  IMAD R21, R14, 0x100000, R13 ;  /* 0x001000000e157824 */ /* 0x000fe400078e020d */
[----:B------:R-:W-:Y:S01]  /*2d70*/  IMAD.MOV.U32 R20, RZ, RZ, R12 ;  /* 0x000000ffff147224 */ /* 0x000fe200078e000c */
[----:B------:R-:W-:Y:S06]  /*2d80*/  @!P0 BRA `(.L_x_26) ;  /* 0x0000000000308947 */ /* 0x000fec0003800000 */
        /* <DEDUP_REMOVED lines=12> */
.L_x_26:
[----:B------:R-:W-:Y:S01]  /*2e50*/  DFMA R16, R16, R20, R20 ;  /* 0x000000141010722b */ /* 0x000fe20000000014 */
[----:B------:R-:W-:Y:S01]  /*2e60*/  IMAD.MOV.U32 R33, RZ, RZ, 0x0 ;  /* 0x00000000ff217424 */ /* 0x000fe200078e00ff */
[----:B------:R-:W-:-:S08]  /*2e70*/  DSETP.NEU.AND P0, PT, |R20|, +INF , PT ;  /* 0x7ff000001400742a */ /* 0x000fd00003f0d200 */
[----:B------:R-:W-:Y:S02]  /*2e80*/  FSEL R12, R20, R16, !P0 ;  /* 0x00000010140c7208 */ /* 0x000fe40004000000 */
[----:B------:R-:W-:Y:S01]  /*2e90*/  FSEL R13, R21, R17, !P0 ;  /* 0x00000011150d7208 */ /* 0x000fe20004000000 */
[----:B------:R-:W-:Y:S06]  /*2ea0*/  RET.REL.NODEC R32 `(_Z32gaussian_interpolation_2d_kernelPfS_ii) ;  /* 0xffffffd020547950 */ /* 0x000fec0003c3ffff */
.L_x_27:
[----:B------:R-:W-:-:S00]  /*2eb0*/  BRA `(.L_x_27) ;  /* 0xfffffffc00fc7947 */ /* 0x000fc0000383ffff */
[----:B------:R-:W-:-:S00]  /*2ec0*/  NOP ;  /* 0x0000000000007918 */ /* 0x000fc00000000000 */
        /* <DEDUP_REMOVED lines=11> */
.L_x_29:


//--------------------- .nv.shared.reserved.0     --------------------------
	.section	.nv.shared.reserved.0,"aw",@nobits
	.weak		__nv_reservedSMEM_offset_0_alias
	.size		__nv_reservedSMEM_offset_0_alias, 0, 64
	.other		__nv_reservedSMEM_offset_0_alias,@"STO_CUDA_RESERVED_SHARED STV_DEFAULT"
__nv_reservedSMEM_offset_0_alias:
	.zero		0
	.zero		64


//--------------------- .nv.constant0._Z32gaussian_interpolation_2d_kernelPfS_ii --------------------------
	.section	.nv.constant0._Z32gaussian_interpolation_2d_kernelPfS_ii,"a",@progbits
	.sectionflags	@""
	.align	4
.nv.constant0._Z32gaussian_interpolation_2d_kernelPfS_ii:
	.zero		920


//--------------------- SYMBOLS --------------------------

	.type		.nv.reservedSmem.offset0,@object
	.size		.nv.reservedSmem.offset0,0x4
